// auto-generated by cutlass_sweep.epilogue — config: {"arch": "sm_100", "cluster_m": 2, "cluster_n": 1, "dtype": "fp16", "fusion": "bias", "tile_k": 64, "tile_m": 128, "tile_n": 64}
#include "cutlass/cutlass.h"
#include "cutlass/gemm/collective/collective_builder.hpp"
#include "cutlass/gemm/device/gemm_universal_adapter.h"
#include "cutlass/gemm/kernel/gemm_universal.hpp"
#include "cutlass/epilogue/collective/collective_builder.hpp"
#include "cutlass/epilogue/fusion/operations.hpp"
#include "cutlass/epilogue/thread/activation.h"

using Elem = cutlass::half_t;
using Acc  = float;
using TileShape    = cute::Shape<cute::_128, cute::_64, cute::_64>;
using ClusterShape = cute::Shape<cute::_2, cute::_1, cute::_1>;
using FusionOp     = cutlass::epilogue::fusion::LinCombPerRowBias<Elem, Acc>;

using CollectiveEpilogue = typename cutlass::epilogue::collective::CollectiveBuilder<
    cutlass::arch::Sm100, cutlass::arch::OpClassTensorOp,
    TileShape, ClusterShape,
    cutlass::epilogue::collective::EpilogueTileAuto,
    Acc, Acc,
    Elem, cutlass::layout::RowMajor, 128 / cutlass::sizeof_bits<Elem>::value,
    Elem, cutlass::layout::RowMajor, 128 / cutlass::sizeof_bits<Elem>::value,
    cutlass::epilogue::collective::EpilogueScheduleAuto,
    FusionOp
  >::CollectiveOp;

using CollectiveMainloop = typename cutlass::gemm::collective::CollectiveBuilder<
    cutlass::arch::Sm100, cutlass::arch::OpClassTensorOp,
    Elem, cutlass::layout::RowMajor, 128 / cutlass::sizeof_bits<Elem>::value,
    Elem, cutlass::layout::ColumnMajor, 128 / cutlass::sizeof_bits<Elem>::value,
    Acc,
    TileShape, ClusterShape,
    cutlass::gemm::collective::StageCountAutoCarveout<
        static_cast<int>(sizeof(typename CollectiveEpilogue::SharedStorage))>,
    cutlass::gemm::collective::KernelScheduleAuto
  >::CollectiveOp;

using GemmKernel = cutlass::gemm::kernel::GemmUniversal<
    cute::Shape<int,int,int,int>, CollectiveMainloop, CollectiveEpilogue>;
using Gemm = cutlass::gemm::device::GemmUniversalAdapter<GemmKernel>;

auto* _anchor = &cutlass::device_kernel<GemmKernel>;


// ===== COMPILED SASS (sm_100a) =====

	.target	sm_100a

	.elftype	@"ET_EXEC"


//--------------------- .note.nv.tkinfo           --------------------------
	.section	.note.nv.tkinfo,"",@"SHT_NOTE"
	.sectionflags	@"SHF_NOTE_NV_TKINFO"
	.tkinfo
        /*0018*/ 	.word	0x00000002
        /*0030*/ 	.string	""
        /*0030*/ 	.string	"ptxas"
        /*0030*/ 	.string	"Cuda compilation tools, release 13.0, V13.0.88"
        /*0030*/ 	.string	"Build cuda_13.0.r13.0/compiler.36424714_0"
        /*0030*/ 	.string	"-arch sm_100a -m 64 "



//--------------------- .note.nv.cuinfo           --------------------------
	.section	.note.nv.cuinfo,"",@"SHT_NOTE"
	.sectionflags	@"SHF_NOTE_NV_CUINFO"
        /*0018*/ 	.short	0x0002
        /*001a*/ 	.short	0x0064
        /*001c*/ 	.short	0x0082
	.zero		2


//--------------------- .nv.info                  --------------------------
	.section	.nv.info,"",@"SHT_CUDA_INFO"
	.align	4


	//----- nvinfo : EIATTR_REGCOUNT
	.align		4
        /*0000*/ 	.byte	0x04, 0x2f
        /*0002*/ 	.short	(.L_19 - .L_18)
	.align		4
.L_18:
        /*0004*/ 	.word	index@(_ZN7cutlass13device_kernelINS_4gemm6kernel13GemmUniversalIN4cute5tupleIJiiiiEEENS1_10collective13CollectiveMmaINS1_35MainloopSm100TmaUmmaWarpSpecializedILi17ELi2ELi4ENS5_IJNS4_1CILi2EEENSA_ILi1EEESC_EEEEENS5_IJNSA_ILi128EEENSA_ILi64EEESG_EEENS_6half_tENS5_IJlSC_lEEESI_SJ_NS4_8TiledMMAINS4_8MMA_AtomIJNS4_26SM100_MMA_F16BF16_2x1SM_SSISI_SI_fLi128ELi64ELNS4_4UMMA5MajorE0ELSO_0ELNSN_7ScaleInE0ELSP_0EEEEEENS4_6LayoutINS5_IJSC_SC_SC_EEENS5_IJNSA_ILi0EEESU_SU_EEEEENS5_IJNS4_10UnderscoreESX_SX_EEEEENS4_18SM100_TMA_2SM_LOADENS4_14ComposedLayoutINS4_7SwizzleILi3ELi4ELi3EEENS4_18smem_ptr_flag_bitsILi16EEENSS_INS5_IJNSA_ILi8EEESG_EEENS5_IJSG_SC_EEEEEEEvNS4_8identityES10_S1A_vS1B_EENS_8epilogue10collective18CollectiveEpilogueINS1D_23Sm100TmaWarpSpecializedILi3ELi2ELi16ELb1ELb0EEEJNS5_IJSG_SG_SG_EEENS5_IJNSS_ISG_SC_EENSS_INS5_IJNSA_ILi16EEESB_EEENS5_IJSC_NSA_ILi32EEEEEEEEEEESI_SJ_SI_SJ_NS1D_6fusion15FusionCallbacksIS1H_NS1Q_17LinCombPerRowBiasISI_fSI_SI_fLi8ELNS_15FloatRoundStyleE2EEES1I_S1P_JEEENS4_5SM1004TMEM4LOAD26SM100_TMEM_LOAD_32dp32b16xENS4_13SM90_TMA_LOADENS11_INS12_ILi1ELi4ELi3EEES15_NSS_INS5_IJS16_S1K_EEENS5_IJS1K_SC_EEEEEEENS4_39AutoVectorizingCopyWithAssumedAlignmentILi128EEENS4_14SM90_TMA_STOREES25_S27_S27_EEEvvEEEEvNT_6ParamsE)
        /*0008*/ 	.word	0x0000005a


	//----- nvinfo : EIATTR_FRAME_SIZE
	.align		4
.L_19:
        /*000c*/ 	.byte	0x04, 0x11
        /*000e*/ 	.short	(.L_21 - .L_20)
	.align		4
.L_20:
        /*0010*/ 	.word	index@($__internal_2_$__cuda_sm10x_tcgen05_guardrail_trap_unallocated_columns_being_dealloced)
        /*0014*/ 	.word	0x00000000


	//----- nvinfo : EIATTR_FRAME_SIZE
	.align		4
.L_21:
        /*0018*/ 	.byte	0x04, 0x11
        /*001a*/ 	.short	(.L_23 - .L_22)
	.align		4
.L_22:
        /*001c*/ 	.word	index@($__internal_1_$__cuda_sm10x_tcgen05_guardrail_trap_phase_invalid_during_alloc)
        /*0020*/ 	.word	0x00000000


	//----- nvinfo : EIATTR_FRAME_SIZE
	.align		4
.L_23:
        /*0024*/ 	.byte	0x04, 0x11
        /*0026*/ 	.short	(.L_25 - .L_24)
	.align		4
.L_24:
        /*0028*/ 	.word	index@($__internal_0_$__cuda_sm10x_tcgen05_guardrail_trap_col_being_dealloced_not_returned_by_alloc)
        /*002c*/ 	.word	0x00000000


	//----- nvinfo : EIATTR_FRAME_SIZE
	.align		4
.L_25:
        /*0030*/ 	.byte	0x04, 0x11
        /*0032*/ 	.short	(.L_27 - .L_26)
	.align		4
.L_26:
        /*0034*/ 	.word	index@(_ZN7cutlass13device_kernelINS_4gemm6kernel13GemmUniversalIN4cute5tupleIJiiiiEEENS1_10collective13CollectiveMmaINS1_35MainloopSm100TmaUmmaWarpSpecializedILi17ELi2ELi4ENS5_IJNS4_1CILi2EEENSA_ILi1EEESC_EEEEENS5_IJNSA_ILi128EEENSA_ILi64EEESG_EEENS_6half_tENS5_IJlSC_lEEESI_SJ_NS4_8TiledMMAINS4_8MMA_AtomIJNS4_26SM100_MMA_F16BF16_2x1SM_SSISI_SI_fLi128ELi64ELNS4_4UMMA5MajorE0ELSO_0ELNSN_7ScaleInE0ELSP_0EEEEEENS4_6LayoutINS5_IJSC_SC_SC_EEENS5_IJNSA_ILi0EEESU_SU_EEEEENS5_IJNS4_10UnderscoreESX_SX_EEEEENS4_18SM100_TMA_2SM_LOADENS4_14ComposedLayoutINS4_7SwizzleILi3ELi4ELi3EEENS4_18smem_ptr_flag_bitsILi16EEENSS_INS5_IJNSA_ILi8EEESG_EEENS5_IJSG_SC_EEEEEEEvNS4_8identityES10_S1A_vS1B_EENS_8epilogue10collective18CollectiveEpilogueINS1D_23Sm100TmaWarpSpecializedILi3ELi2ELi16ELb1ELb0EEEJNS5_IJSG_SG_SG_EEENS5_IJNSS_ISG_SC_EENSS_INS5_IJNSA_ILi16EEESB_EEENS5_IJSC_NSA_ILi32EEEEEEEEEEESI_SJ_SI_SJ_NS1D_6fusion15FusionCallbacksIS1H_NS1Q_17LinCombPerRowBiasISI_fSI_SI_fLi8ELNS_15FloatRoundStyleE2EEES1I_S1P_JEEENS4_5SM1004TMEM4LOAD26SM100_TMEM_LOAD_32dp32b16xENS4_13SM90_TMA_LOADENS11_INS12_ILi1ELi4ELi3EEES15_NSS_INS5_IJS16_S1K_EEENS5_IJS1K_SC_EEEEEEENS4_39AutoVectorizingCopyWithAssumedAlignmentILi128EEENS4_14SM90_TMA_STOREES25_S27_S27_EEEvvEEEEvNT_6ParamsE)
        /*0038*/ 	.word	0x00000000


	//----- nvinfo : EIATTR_MIN_STACK_SIZE
	.align		4
.L_27:
        /*003c*/ 	.byte	0x04, 0x12
        /*003e*/ 	.short	(.L_29 - .L_28)
	.align		4
.L_28:
        /*0040*/ 	.word	index@(_ZN7cutlass13device_kernelINS_4gemm6kernel13GemmUniversalIN4cute5tupleIJiiiiEEENS1_10collective13CollectiveMmaINS1_35MainloopSm100TmaUmmaWarpSpecializedILi17ELi2ELi4ENS5_IJNS4_1CILi2EEENSA_ILi1EEESC_EEEEENS5_IJNSA_ILi128EEENSA_ILi64EEESG_EEENS_6half_tENS5_IJlSC_lEEESI_SJ_NS4_8TiledMMAINS4_8MMA_AtomIJNS4_26SM100_MMA_F16BF16_2x1SM_SSISI_SI_fLi128ELi64ELNS4_4UMMA5MajorE0ELSO_0ELNSN_7ScaleInE0ELSP_0EEEEEENS4_6LayoutINS5_IJSC_SC_SC_EEENS5_IJNSA_ILi0EEESU_SU_EEEEENS5_IJNS4_10UnderscoreESX_SX_EEEEENS4_18SM100_TMA_2SM_LOADENS4_14ComposedLayoutINS4_7SwizzleILi3ELi4ELi3EEENS4_18smem_ptr_flag_bitsILi16EEENSS_INS5_IJNSA_ILi8EEESG_EEENS5_IJSG_SC_EEEEEEEvNS4_8identityES10_S1A_vS1B_EENS_8epilogue10collective18CollectiveEpilogueINS1D_23Sm100TmaWarpSpecializedILi3ELi2ELi16ELb1ELb0EEEJNS5_IJSG_SG_SG_EEENS5_IJNSS_ISG_SC_EENSS_INS5_IJNSA_ILi16EEESB_EEENS5_IJSC_NSA_ILi32EEEEEEEEEEESI_SJ_SI_SJ_NS1D_6fusion15FusionCallbacksIS1H_NS1Q_17LinCombPerRowBiasISI_fSI_SI_fLi8ELNS_15FloatRoundStyleE2EEES1I_S1P_JEEENS4_5SM1004TMEM4LOAD26SM100_TMEM_LOAD_32dp32b16xENS4_13SM90_TMA_LOADENS11_INS12_ILi1ELi4ELi3EEES15_NSS_INS5_IJS16_S1K_EEENS5_IJS1K_SC_EEEEEEENS4_39AutoVectorizingCopyWithAssumedAlignmentILi128EEENS4_14SM90_TMA_STOREES25_S27_S27_EEEvvEEEEvNT_6ParamsE)
        /*0044*/ 	.word	0x00000000
.L_29:


//--------------------- .nv.compat                --------------------------
	.section	.nv.compat,"",@"SHT_CUDA_COMPAT_INFO"
	.align	4
        /*0000*/ 	.byte	0x02, 0x09, 0x01, 0x00, 0x02, 0x02, 0x02, 0x00, 0x02, 0x05, 0x05, 0x00, 0x03, 0x07, 0x01, 0x01
        /*0010*/ 	.byte	0x02, 0x03, 0x01, 0x00, 0x02, 0x06, 0x01, 0x00, 0x04, 0x0b, 0x08, 0x00, 0x09, 0x00, 0x00, 0x00
        /*0020*/ 	.byte	0x00, 0x00, 0x00, 0x00


//--------------------- .nv.info._ZN7cutlass13device_kernelINS_4gemm6kernel13GemmUniversalIN4cute5tupleIJiiiiEEENS1_10collective13CollectiveMmaINS1_35MainloopSm100TmaUmmaWarpSpecializedILi17ELi2ELi4ENS5_IJNS4_1CILi2EEENSA_ILi1EEESC_EEEEENS5_IJNSA_ILi128EEENSA_ILi64EEESG_EEENS_6half_tENS5_IJlSC_lEEESI_SJ_NS4_8TiledMMAINS4_8MMA_AtomIJNS4_26SM100_MMA_F16BF16_2x1SM_SSISI_SI_fLi128ELi64ELNS4_4UMMA5MajorE0ELSO_0ELNSN_7ScaleInE0ELSP_0EEEEEENS4_6LayoutINS5_IJSC_SC_SC_EEENS5_IJNSA_ILi0EEESU_SU_EEEEENS5_IJNS4_10UnderscoreESX_SX_EEEEENS4_18SM100_TMA_2SM_LOADENS4_14ComposedLayoutINS4_7SwizzleILi3ELi4ELi3EEENS4_18smem_ptr_flag_bitsILi16EEENSS_INS5_IJNSA_ILi8EEESG_EEENS5_IJSG_SC_EEEEEEEvNS4_8identityES10_S1A_vS1B_EENS_8epilogue10collective18CollectiveEpilogueINS1D_23Sm100TmaWarpSpecializedILi3ELi2ELi16ELb1ELb0EEEJNS5_IJSG_SG_SG_EEENS5_IJNSS_ISG_SC_EENSS_INS5_IJNSA_ILi16EEESB_EEENS5_IJSC_NSA_ILi32EEEEEEEEEEESI_SJ_SI_SJ_NS1D_6fusion15FusionCallbacksIS1H_NS1Q_17LinCombPerRowBiasISI_fSI_SI_fLi8ELNS_15FloatRoundStyleE2EEES1I_S1P_JEEENS4_5SM1004TMEM4LOAD26SM100_TMEM_LOAD_32dp32b16xENS4_13SM90_TMA_LOADENS11_INS12_ILi1ELi4ELi3EEES15_NSS_INS5_IJS16_S1K_EEENS5_IJS1K_SC_EEEEEEENS4_39AutoVectorizingCopyWithAssumedAlignmentILi128EEENS4_14SM90_TMA_STOREES25_S27_S27_EEEvvEEEEvNT_6ParamsE --------------------------
	.section	.nv.info._ZN7cutlass13device_kernelINS_4gemm6kernel13GemmUniversalIN4cute5tupleIJiiiiEEENS1_10collective13CollectiveMmaINS1_35MainloopSm100TmaUmmaWarpSpecializedILi17ELi2ELi4ENS5_IJNS4_1CILi2EEENSA_ILi1EEESC_EEEEENS5_IJNSA_ILi128EEENSA_ILi64EEESG_EEENS_6half_tENS5_IJlSC_lEEESI_SJ_NS4_8TiledMMAINS4_8MMA_AtomIJNS4_26SM100_MMA_F16BF16_2x1SM_SSISI_SI_fLi128ELi64ELNS4_4UMMA5MajorE0ELSO_0ELNSN_7ScaleInE0ELSP_0EEEEEENS4_6LayoutINS5_IJSC_SC_SC_EEENS5_IJNSA_ILi0EEESU_SU_EEEEENS5_IJNS4_10UnderscoreESX_SX_EEEEENS4_18SM100_TMA_2SM_LOADENS4_14ComposedLayoutINS4_7SwizzleILi3ELi4ELi3EEENS4_18smem_ptr_flag_bitsILi16EEENSS_INS5_IJNSA_ILi8EEESG_EEENS5_IJSG_SC_EEEEEEEvNS4_8identityES10_S1A_vS1B_EENS_8epilogue10collective18CollectiveEpilogueINS1D_23Sm100TmaWarpSpecializedILi3ELi2ELi16ELb1ELb0EEEJNS5_IJSG_SG_SG_EEENS5_IJNSS_ISG_SC_EENSS_INS5_IJNSA_ILi16EEESB_EEENS5_IJSC_NSA_ILi32EEEEEEEEEEESI_SJ_SI_SJ_NS1D_6fusion15FusionCallbacksIS1H_NS1Q_17LinCombPerRowBiasISI_fSI_SI_fLi8ELNS_15FloatRoundStyleE2EEES1I_S1P_JEEENS4_5SM1004TMEM4LOAD26SM100_TMEM_LOAD_32dp32b16xENS4_13SM90_TMA_LOADENS11_INS12_ILi1ELi4ELi3EEES15_NSS_INS5_IJS16_S1K_EEENS5_IJS1K_SC_EEEEEEENS4_39AutoVectorizingCopyWithAssumedAlignmentILi128EEENS4_14SM90_TMA_STOREES25_S27_S27_EEEvvEEEEvNT_6ParamsE,"",@"SHT_CUDA_INFO"
	.sectionflags	@""
	.align	4


	//----- nvinfo : EIATTR_CUDA_API_VERSION
	.align		4
        /*0000*/ 	.byte	0x04, 0x37
        /*0002*/ 	.short	(.L_31 - .L_30)
.L_30:
        /*0004*/ 	.word	0x00000082


	//----- nvinfo : EIATTR_KPARAM_INFO
	.align		4
.L_31:
        /*0008*/ 	.byte	0x04, 0x17
        /*000a*/ 	.short	(.L_33 - .L_32)
.L_32:
        /*000c*/ 	.word	0x00000000
        /*0010*/ 	.short	0x0000
        /*0012*/ 	.short	0x0000
        /*0014*/ 	.byte	0x00, 0xf0, 0x01, 0x20


	//----- nvinfo : EIATTR_AT_ENTRY_FRAGMENTS
	.align		4
.L_33:
        /*0018*/ 	.byte	0x04, 0x4f
        /*001a*/ 	.short	(.L_35 - .L_34)


	//   ....[0]....
.L_34:
        /*001c*/ 	.word	0x00000007


	//----- nvinfo : EIATTR_RESERVED_SMEM_USED
	.align		4
.L_35:
        /*0020*/ 	.byte	0x01, 0x41
	.zero		2


	//----- nvinfo : EIATTR_SPARSE_MMA_MASK
	.align		4
        /*0024*/ 	.byte	0x03, 0x50
        /*0026*/ 	.short	0x0000


	//----- nvinfo : EIATTR_TCGEN05_2CTA_USED
	.align		4
        /*0028*/ 	.byte	0x01, 0x52
	.zero		2


	//----- nvinfo : EIATTR_MAXREG_COUNT
	.align		4
        /*002c*/ 	.byte	0x03, 0x1b
        /*002e*/ 	.short	0x00ff


	//----- nvinfo : EIATTR_NUM_BARRIERS
	.align		4
        /*0030*/ 	.byte	0x02, 0x4c
        /*0032*/ 	.byte	0x07
	.zero		1


	//----- nvinfo : EIATTR_EXTERNS
	.align		4
        /*0034*/ 	.byte	0x04, 0x0f
        /*0036*/ 	.short	(.L_37 - .L_36)


	//   ....[0]....
	.align		4
.L_36:
        /*0038*/ 	.word	index@(__assertfail)


	//----- nvinfo : EIATTR_MERCURY_ISA_VERSION
	.align		4
.L_37:
        /*003c*/ 	.byte	0x03, 0x5f
        /*003e*/ 	.short	0x0101


	//----- nvinfo : EIATTR_INT_WARP_WIDE_INSTR_OFFSETS
	.align		4
        /*0040*/ 	.byte	0x04, 0x31
        /*0042*/ 	.short	(.L_39 - .L_38)


	//   ....[0]....
.L_38:
        /*0044*/ 	.word	0x00000eb0


	//   ....[1]....
        /*0048*/ 	.word	0x00000f50


	//   ....[2]....
        /*004c*/ 	.word	0x000022b0


	//   ....[3]....
        /*0050*/ 	.word	0x000048c0


	//   ....[4]....
        /*0054*/ 	.word	0x000048f0


	//   ....[5]....
        /*0058*/ 	.word	0x00004940


	//   ....[6]....
        /*005c*/ 	.word	0x00005230


	//   ....[7]....
        /*0060*/ 	.word	0x000052a0


	//   ....[8]....
        /*0064*/ 	.word	0x000053a0


	//   ....[9]....
        /*0068*/ 	.word	0x00005580


	//   ....[10]....
        /*006c*/ 	.word	0x00005630


	//   ....[11]....
        /*0070*/ 	.word	0x00005750


	//----- nvinfo : EIATTR_COOP_GROUP_MASK_REGIDS
	.align		4
.L_39:
        /*0074*/ 	.byte	0x04, 0x29
        /*0076*/ 	.short	(.L_41 - .L_40)


	//   ....[0]....
.L_40:
        /*0078*/ 	.word	0xffffffff


	//   ....[1]....
        /*007c*/ 	.word	0xffffffff


	//   ....[2]....
        /*0080*/ 	.word	0xffffffff


	//   ....[3]....
        /*0084*/ 	.word	0xffffffff


	//   ....[4]....
        /*0088*/ 	.word	0xffffffff


	//   ....[5]....
        /*008c*/ 	.word	0xffffffff


	//   ....[6]....
        /*0090*/ 	.word	0xffffffff


	//   ....[7]....
        /*0094*/ 	.word	0xffffffff


	//   ....[8]....
        /*0098*/ 	.word	0xffffffff


	//   ....[9]....
        /*009c*/ 	.word	0xffffffff


	//   ....[10]....
        /*00a0*/ 	.word	0xffffffff


	//   ....[11]....
        /*00a4*/ 	.word	0xffffffff


	//   ....[12]....
        /*00a8*/ 	.word	0xffffffff


	//   ....[13]....
        /*00ac*/ 	.word	0xffffffff


	//----- nvinfo : EIATTR_COOP_GROUP_INSTR_OFFSETS
	.align		4
.L_41:
        /*00b0*/ 	.byte	0x04, 0x28
        /*00b2*/ 	.short	(.L_43 - .L_42)


	//   ....[0]....
.L_42:
        /*00b4*/ 	.word	0x000000c0


	//   ....[1]....
        /*00b8*/ 	.word	0x000004f0


	//   ....[2]....
        /*00bc*/ 	.word	0x00000840


	//   ....[3]....
        /*00c0*/ 	.word	0x000009b0


	//   ....[4]....
        /*00c4*/ 	.word	0x00000aa0


	//   ....[5]....
        /*00c8*/ 	.word	0x00000c00


	//   ....[6]....
        /*00cc*/ 	.word	0x00000d90


	//   ....[7]....
        /*00d0*/ 	.word	0x00000fd0


	//   ....[8]....
        /*00d4*/ 	.word	0x00002190


	//   ....[9]....
        /*00d8*/ 	.word	0x000036b0


	//   ....[10]....
        /*00dc*/ 	.word	0x00003b80


	//   ....[11]....
        /*00e0*/ 	.word	0x00003bb0


	//   ....[12]....
        /*00e4*/ 	.word	0x000047d0


	//   ....[13]....
        /*00e8*/ 	.word	0x000049e0


	//----- nvinfo : EIATTR_VRC_CTA_INIT_COUNT
	.align		4
.L_43:
        /*00ec*/ 	.byte	0x02, 0x4a
        /*00ee*/ 	.byte	0x80
	.zero		1


	//----- nvinfo : EIATTR_SYSCALL_OFFSETS
	.align		4
        /*00f0*/ 	.byte	0x04, 0x46
        /*00f2*/ 	.short	(.L_45 - .L_44)


	//   ....[0]....
.L_44:
        /*00f4*/ 	.word	0x00006360


	//   ....[1]....
        /*00f8*/ 	.word	0x00006450


	//   ....[2]....
        /*00fc*/ 	.word	0x00006d40


	//   ....[3]....
        /*0100*/ 	.word	0x000076c0


	//----- nvinfo : EIATTR_MBARRIER_INSTR_OFFSETS
	.align		4
.L_45:
        /*0104*/ 	.byte	0x04, 0x39
        /*0106*/ 	.short	(.L_47 - .L_46)


	//   ....[0]....
.L_46:
        /*0108*/ 	.word	0x00000600
        /*010c*/ 	.word	0x000000ff
        /*0110*/ 	.word	0x00000000
        /*0114*/ 	.short	0x0100
        /*0116*/ 	.byte	0x08
	.zero		1


	//   ....[1]....
        /*0118*/ 	.word	0x00000610
        /*011c*/ 	.word	0x000000ff
        /*0120*/ 	.word	0x00000088
        /*0124*/ 	.short	0x0100
        /*0126*/ 	.byte	0x08
	.zero		1


	//   ....[2]....
        /*0128*/ 	.word	0x00000620
        /*012c*/ 	.word	0x000000ff
        /*0130*/ 	.word	0x00000008
        /*0134*/ 	.short	0x0100
        /*0136*/ 	.byte	0x08
	.zero		1


	//   ....[3]....
        /*0138*/ 	.word	0x00000630
        /*013c*/ 	.word	0x000000ff
        /*0140*/ 	.word	0x00000090
        /*0144*/ 	.short	0x0100
        /*0146*/ 	.byte	0x08
	.zero		1


	//   ....[4]....
        /*0148*/ 	.word	0x00000640
        /*014c*/ 	.word	0x000000ff
        /*0150*/ 	.word	0x00000010
        /*0154*/ 	.short	0x0100
        /*0156*/ 	.byte	0x08
	.zero		1


	//   ....[5]....
        /*0158*/ 	.word	0x00000650
        /*015c*/ 	.word	0x000000ff
        /*0160*/ 	.word	0x00000098
        /*0164*/ 	.short	0x0100
        /*0166*/ 	.byte	0x08
	.zero		1


	//   ....[6]....
        /*0168*/ 	.word	0x00000660
        /*016c*/ 	.word	0x000000ff
        /*0170*/ 	.word	0x00000018
        /*0174*/ 	.short	0x0100
        /*0176*/ 	.byte	0x08
	.zero		1


	//   ....[7]....
        /*0178*/ 	.word	0x00000670
        /*017c*/ 	.word	0x000000ff
        /*0180*/ 	.word	0x000000a0
        /*0184*/ 	.short	0x0100
        /*0186*/ 	.byte	0x08
	.zero		1


	//   ....[8]....
        /*0188*/ 	.word	0x00000680
        /*018c*/ 	.word	0x000000ff
        /*0190*/ 	.word	0x00000020
        /*0194*/ 	.short	0x0100
        /*0196*/ 	.byte	0x08
	.zero		1


	//   ....[9]....
        /*0198*/ 	.word	0x00000690
        /*019c*/ 	.word	0x000000ff
        /*01a0*/ 	.word	0x000000a8
        /*01a4*/ 	.short	0x0100
        /*01a6*/ 	.byte	0x08
	.zero		1


	//   ....[10]....
        /*01a8*/ 	.word	0x000006a0
        /*01ac*/ 	.word	0x000000ff
        /*01b0*/ 	.word	0x00000028
        /*01b4*/ 	.short	0x0100
        /*01b6*/ 	.byte	0x08
	.zero		1


	//   ....[11]....
        /*01b8*/ 	.word	0x000006b0
        /*01bc*/ 	.word	0x000000ff
        /*01c0*/ 	.word	0x000000b0
        /*01c4*/ 	.short	0x0100
        /*01c6*/ 	.byte	0x08
	.zero		1


	//   ....[12]....
        /*01c8*/ 	.word	0x000006c0
        /*01cc*/ 	.word	0x000000ff
        /*01d0*/ 	.word	0x00000030
        /*01d4*/ 	.short	0x0100
        /*01d6*/ 	.byte	0x08
	.zero		1


	//   ....[13]....
        /*01d8*/ 	.word	0x000006d0
        /*01dc*/ 	.word	0x000000ff
        /*01e0*/ 	.word	0x000000b8
        /*01e4*/ 	.short	0x0100
        /*01e6*/ 	.byte	0x08
	.zero		1


	//   ....[14]....
        /*01e8*/ 	.word	0x000006e0
        /*01ec*/ 	.word	0x000000ff
        /*01f0*/ 	.word	0x00000038
        /*01f4*/ 	.short	0x0100
        /*01f6*/ 	.byte	0x08
	.zero		1


	//   ....[15]....
        /*01f8*/ 	.word	0x000006f0
        /*01fc*/ 	.word	0x000000ff
        /*0200*/ 	.word	0x000000c0
        /*0204*/ 	.short	0x0100
        /*0206*/ 	.byte	0x08
	.zero		1


	//   ....[16]....
        /*0208*/ 	.word	0x00000700
        /*020c*/ 	.word	0x000000ff
        /*0210*/ 	.word	0x00000040
        /*0214*/ 	.short	0x0100
        /*0216*/ 	.byte	0x08
	.zero		1


	//   ....[17]....
        /*0218*/ 	.word	0x00000710
        /*021c*/ 	.word	0x000000ff
        /*0220*/ 	.word	0x000000c8
        /*0224*/ 	.short	0x0100
        /*0226*/ 	.byte	0x08
	.zero		1


	//   ....[18]....
        /*0228*/ 	.word	0x00000720
        /*022c*/ 	.word	0x000000ff
        /*0230*/ 	.word	0x00000048
        /*0234*/ 	.short	0x0100
        /*0236*/ 	.byte	0x08
	.zero		1


	//   ....[19]....
        /*0238*/ 	.word	0x00000730
        /*023c*/ 	.word	0x000000ff
        /*0240*/ 	.word	0x000000d0
        /*0244*/ 	.short	0x0100
        /*0246*/ 	.byte	0x08
	.zero		1


	//   ....[20]....
        /*0248*/ 	.word	0x00000740
        /*024c*/ 	.word	0x000000ff
        /*0250*/ 	.word	0x00000050
        /*0254*/ 	.short	0x0100
        /*0256*/ 	.byte	0x08
	.zero		1


	//   ....[21]....
        /*0258*/ 	.word	0x00000750
        /*025c*/ 	.word	0x000000ff
        /*0260*/ 	.word	0x000000d8
        /*0264*/ 	.short	0x0100
        /*0266*/ 	.byte	0x08
	.zero		1


	//   ....[22]....
        /*0268*/ 	.word	0x00000760
        /*026c*/ 	.word	0x000000ff
        /*0270*/ 	.word	0x00000058
        /*0274*/ 	.short	0x0100
        /*0276*/ 	.byte	0x08
	.zero		1


	//   ....[23]....
        /*0278*/ 	.word	0x00000770
        /*027c*/ 	.word	0x000000ff
        /*0280*/ 	.word	0x000000e0
        /*0284*/ 	.short	0x0100
        /*0286*/ 	.byte	0x08
	.zero		1


	//   ....[24]....
        /*0288*/ 	.word	0x00000780
        /*028c*/ 	.word	0x000000ff
        /*0290*/ 	.word	0x00000060
        /*0294*/ 	.short	0x0100
        /*0296*/ 	.byte	0x08
	.zero		1


	//   ....[25]....
        /*0298*/ 	.word	0x00000790
        /*029c*/ 	.word	0x000000ff
        /*02a0*/ 	.word	0x000000e8
        /*02a4*/ 	.short	0x0100
        /*02a6*/ 	.byte	0x08
	.zero		1


	//   ....[26]....
        /*02a8*/ 	.word	0x000007a0
        /*02ac*/ 	.word	0x000000ff
        /*02b0*/ 	.word	0x00000068
        /*02b4*/ 	.short	0x0100
        /*02b6*/ 	.byte	0x08
	.zero		1


	//   ....[27]....
        /*02b8*/ 	.word	0x000007b0
        /*02bc*/ 	.word	0x000000ff
        /*02c0*/ 	.word	0x000000f0
        /*02c4*/ 	.short	0x0100
        /*02c6*/ 	.byte	0x08
	.zero		1


	//   ....[28]....
        /*02c8*/ 	.word	0x000007c0
        /*02cc*/ 	.word	0x000000ff
        /*02d0*/ 	.word	0x00000070
        /*02d4*/ 	.short	0x0100
        /*02d6*/ 	.byte	0x08
	.zero		1


	//   ....[29]....
        /*02d8*/ 	.word	0x000007d0
        /*02dc*/ 	.word	0x000000ff
        /*02e0*/ 	.word	0x000000f8
        /*02e4*/ 	.short	0x0100
        /*02e6*/ 	.byte	0x08
	.zero		1


	//   ....[30]....
        /*02e8*/ 	.word	0x000007e0
        /*02ec*/ 	.word	0x000000ff
        /*02f0*/ 	.word	0x00000078
        /*02f4*/ 	.short	0x0100
        /*02f6*/ 	.byte	0x08
	.zero		1


	//   ....[31]....
        /*02f8*/ 	.word	0x000007f0
        /*02fc*/ 	.word	0x000000ff
        /*0300*/ 	.word	0x00000100
        /*0304*/ 	.short	0x0100
        /*0306*/ 	.byte	0x08
	.zero		1


	//   ....[32]....
        /*0308*/ 	.word	0x00000800
        /*030c*/ 	.word	0x000000ff
        /*0310*/ 	.word	0x00000080
        /*0314*/ 	.short	0x0100
        /*0316*/ 	.byte	0x08
	.zero		1


	//   ....[33]....
        /*0318*/ 	.word	0x00000810
        /*031c*/ 	.word	0x000000ff
        /*0320*/ 	.word	0x00000108
        /*0324*/ 	.short	0x0100
        /*0326*/ 	.byte	0x08
	.zero		1


	//   ....[34]....
        /*0328*/ 	.word	0x00000940
        /*032c*/ 	.word	0x000000ff
        /*0330*/ 	.word	0x00000110
        /*0334*/ 	.short	0x0100
        /*0336*/ 	.byte	0x09
	.zero		1


	//   ....[35]....
        /*0338*/ 	.word	0x00000950
        /*033c*/ 	.word	0x000000ff
        /*0340*/ 	.word	0x00000128
        /*0344*/ 	.short	0x0100
        /*0346*/ 	.byte	0x09
	.zero		1


	//   ....[36]....
        /*0348*/ 	.word	0x00000960
        /*034c*/ 	.word	0x000000ff
        /*0350*/ 	.word	0x00000118
        /*0354*/ 	.short	0x0100
        /*0356*/ 	.byte	0x09
	.zero		1


	//   ....[37]....
        /*0358*/ 	.word	0x00000970
        /*035c*/ 	.word	0x000000ff
        /*0360*/ 	.word	0x00000130
        /*0364*/ 	.short	0x0100
        /*0366*/ 	.byte	0x09
	.zero		1


	//   ....[38]....
        /*0368*/ 	.word	0x00000980
        /*036c*/ 	.word	0x000000ff
        /*0370*/ 	.word	0x00000120
        /*0374*/ 	.short	0x0100
        /*0376*/ 	.byte	0x09
	.zero		1


	//   ....[39]....
        /*0378*/ 	.word	0x00000990
        /*037c*/ 	.word	0x000000ff
        /*0380*/ 	.word	0x00000138
        /*0384*/ 	.short	0x0100
        /*0386*/ 	.byte	0x09
	.zero		1


	//   ....[40]....
        /*0388*/ 	.word	0x00000a70
        /*038c*/ 	.word	0x000000ff
        /*0390*/ 	.word	0x00000140
        /*0394*/ 	.short	0x0100
        /*0396*/ 	.byte	0x08
	.zero		1


	//   ....[41]....
        /*0398*/ 	.word	0x00000a80
        /*039c*/ 	.word	0x000000ff
        /*03a0*/ 	.word	0x00000148
        /*03a4*/ 	.short	0x0100
        /*03a6*/ 	.byte	0x08
	.zero		1


	//   ....[42]....
        /*03a8*/ 	.word	0x00000bb0
        /*03ac*/ 	.word	0x000000ff
        /*03b0*/ 	.word	0x00000150
        /*03b4*/ 	.short	0x0100
        /*03b6*/ 	.byte	0x08
	.zero		1


	//   ....[43]....
        /*03b8*/ 	.word	0x00000bc0
        /*03bc*/ 	.word	0x000000ff
        /*03c0*/ 	.word	0x00000160
        /*03c4*/ 	.short	0x0100
        /*03c6*/ 	.byte	0x08
	.zero		1


	//   ....[44]....
        /*03c8*/ 	.word	0x00000bd0
        /*03cc*/ 	.word	0x000000ff
        /*03d0*/ 	.word	0x00000158
        /*03d4*/ 	.short	0x0100
        /*03d6*/ 	.byte	0x08
	.zero		1


	//   ....[45]....
        /*03d8*/ 	.word	0x00000be0
        /*03dc*/ 	.word	0x000000ff
        /*03e0*/ 	.word	0x00000168
        /*03e4*/ 	.short	0x0100
        /*03e6*/ 	.byte	0x08
	.zero		1


	//   ....[46]....
        /*03e8*/ 	.word	0x00000d00
        /*03ec*/ 	.word	0x000000ff
        /*03f0*/ 	.word	0x00000170
        /*03f4*/ 	.short	0x0100
        /*03f6*/ 	.byte	0x09
	.zero		1


	//   ....[47]....
        /*03f8*/ 	.word	0x00000d10
        /*03fc*/ 	.word	0x000000ff
        /*0400*/ 	.word	0x00000190
        /*0404*/ 	.short	0x0100
        /*0406*/ 	.byte	0x09
	.zero		1


	//   ....[48]....
        /*0408*/ 	.word	0x00000d20
        /*040c*/ 	.word	0x000000ff
        /*0410*/ 	.word	0x00000178
        /*0414*/ 	.short	0x0100
        /*0416*/ 	.byte	0x09
	.zero		1


	//   ....[49]....
        /*0418*/ 	.word	0x00000d30
        /*041c*/ 	.word	0x000000ff
        /*0420*/ 	.word	0x00000198
        /*0424*/ 	.short	0x0100
        /*0426*/ 	.byte	0x09
	.zero		1


	//   ....[50]....
        /*0428*/ 	.word	0x00000d40
        /*042c*/ 	.word	0x000000ff
        /*0430*/ 	.word	0x00000180
        /*0434*/ 	.short	0x0100
        /*0436*/ 	.byte	0x09
	.zero		1


	//   ....[51]....
        /*0438*/ 	.word	0x00000d50
        /*043c*/ 	.word	0x000000ff
        /*0440*/ 	.word	0x000001a0
        /*0444*/ 	.short	0x0100
        /*0446*/ 	.byte	0x09
	.zero		1


	//   ....[52]....
        /*0448*/ 	.word	0x00000d60
        /*044c*/ 	.word	0x000000ff
        /*0450*/ 	.word	0x00000188
        /*0454*/ 	.short	0x0100
        /*0456*/ 	.byte	0x09
	.zero		1


	//   ....[53]....
        /*0458*/ 	.word	0x00000d70
        /*045c*/ 	.word	0x000000ff
        /*0460*/ 	.word	0x000001a8
        /*0464*/ 	.short	0x0100
        /*0466*/ 	.byte	0x09
	.zero		1


	//   ....[54]....
        /*0468*/ 	.word	0x00000e60
        /*046c*/ 	.word	0x000000ff
        /*0470*/ 	.word	0x000001b0
        /*0474*/ 	.short	0x0100
        /*0476*/ 	.byte	0x08
	.zero		1


	//   ....[55]....
        /*0478*/ 	.word	0x00000e70
        /*047c*/ 	.word	0x000000ff
        /*0480*/ 	.word	0x000001c0
        /*0484*/ 	.short	0x0100
        /*0486*/ 	.byte	0x08
	.zero		1


	//   ....[56]....
        /*0488*/ 	.word	0x00000e80
        /*048c*/ 	.word	0x000000ff
        /*0490*/ 	.word	0x000001b8
        /*0494*/ 	.short	0x0100
        /*0496*/ 	.byte	0x08
	.zero		1


	//   ....[57]....
        /*0498*/ 	.word	0x00000e90
        /*049c*/ 	.word	0x000000ff
        /*04a0*/ 	.word	0x000001c8
        /*04a4*/ 	.short	0x0100
        /*04a6*/ 	.byte	0x08
	.zero		1


	//   ....[58]....
        /*04a8*/ 	.word	0x00000f80
        /*04ac*/ 	.word	0x000000ff
        /*04b0*/ 	.word	0x000001d0
        /*04b4*/ 	.short	0x0100
        /*04b6*/ 	.byte	0x06
	.zero		1


	//   ....[59]....
        /*04b8*/ 	.word	0x00001990
        /*04bc*/ 	.word	0x00000002
        /*04c0*/ 	.word	0x000001c0
        /*04c4*/ 	.short	0x010a
        /*04c6*/ 	.byte	0xff
	.zero		1


	//   ....[60]....
        /*04c8*/ 	.word	0x000019c0
        /*04cc*/ 	.word	0x00000002
        /*04d0*/ 	.word	0x000001b0
        /*04d4*/ 	.short	0x0101
        /*04d6*/ 	.byte	0xff
	.zero		1


	//   ....[61]....
        /*04d8*/ 	.word	0x00001a90
        /*04dc*/ 	.word	0x000000ff
        /*04e0*/ 	.word	0x00000088
        /*04e4*/ 	.short	0x010a
        /*04e6*/ 	.byte	0x08
	.zero		1


	//   ....[62]....
        /*04e8*/ 	.word	0x00001b90
        /*04ec*/ 	.word	0x000000ff
        /*04f0*/ 	.word	0x00000088
        /*04f4*/ 	.short	0x010a
        /*04f6*/ 	.byte	0x21
	.zero		1


	//   ....[63]....
        /*04f8*/ 	.word	0x00001d40
        /*04fc*/ 	.word	0x000000ff
        /*0500*/ 	.word	0x00000088
        /*0504*/ 	.short	0x010a
        /*0506*/ 	.byte	0x08
	.zero		1


	//   ....[64]....
        /*0508*/ 	.word	0x00001e40
        /*050c*/ 	.word	0x000000ff
        /*0510*/ 	.word	0x00000148
        /*0514*/ 	.short	0x0101
        /*0516*/ 	.byte	0x04
	.zero		1


	//   ....[65]....
        /*0518*/ 	.word	0x00001e60
        /*051c*/ 	.word	0x000000ff
        /*0520*/ 	.word	0x00000088
        /*0524*/ 	.short	0x010a
        /*0526*/ 	.byte	0x08
	.zero		1


	//   ....[66]....
        /*0528*/ 	.word	0x00001ee0
        /*052c*/ 	.word	0x000000ff
        /*0530*/ 	.word	0x00000088
        /*0534*/ 	.short	0x010a
        /*0536*/ 	.byte	0x11
	.zero		1


	//   ....[67]....
        /*0538*/ 	.word	0x00002070
        /*053c*/ 	.word	0x000000ff
        /*0540*/ 	.word	0x00000088
        /*0544*/ 	.short	0x010a
        /*0546*/ 	.byte	0x08
	.zero		1


	//   ....[68]....
        /*0548*/ 	.word	0x000021c0
        /*054c*/ 	.word	0x00000002
        /*0550*/ 	.word	0x00000150
        /*0554*/ 	.short	0x010a
        /*0556*/ 	.byte	0xff
	.zero		1


	//   ....[69]....
        /*0558*/ 	.word	0x00002280
        /*055c*/ 	.word	0x00000002
        /*0560*/ 	.word	0x00000000
        /*0564*/ 	.short	0x0101
        /*0566*/ 	.byte	0xff
	.zero		1


	//   ....[70]....
        /*0568*/ 	.word	0x000027e0
        /*056c*/ 	.word	0x000000ff
        /*0570*/ 	.word	0x00000000
        /*0574*/ 	.short	0x010a
        /*0576*/ 	.byte	0x05
	.zero		1


	//   ....[71]....
        /*0578*/ 	.word	0x00002870
        /*057c*/ 	.word	0x000000ff
        /*0580*/ 	.word	0x00000000
        /*0584*/ 	.short	0x010a
        /*0586*/ 	.byte	0x05
	.zero		1


	//   ....[72]....
        /*0588*/ 	.word	0x00002900
        /*058c*/ 	.word	0x000000ff
        /*0590*/ 	.word	0x00000000
        /*0594*/ 	.short	0x010a
        /*0596*/ 	.byte	0x05
	.zero		1


	//   ....[73]....
        /*0598*/ 	.word	0x00002990
        /*059c*/ 	.word	0x000000ff
        /*05a0*/ 	.word	0x00000000
        /*05a4*/ 	.short	0x010a
        /*05a6*/ 	.byte	0x05
	.zero		1


	//   ....[74]....
        /*05a8*/ 	.word	0x00002a20
        /*05ac*/ 	.word	0x000000ff
        /*05b0*/ 	.word	0x00000000
        /*05b4*/ 	.short	0x010a
        /*05b6*/ 	.byte	0x05
	.zero		1


	//   ....[75]....
        /*05b8*/ 	.word	0x00002ab0
        /*05bc*/ 	.word	0x000000ff
        /*05c0*/ 	.word	0x00000000
        /*05c4*/ 	.short	0x010a
        /*05c6*/ 	.byte	0x05
	.zero		1


	//   ....[76]....
        /*05c8*/ 	.word	0x00002b40
        /*05cc*/ 	.word	0x000000ff
        /*05d0*/ 	.word	0x00000000
        /*05d4*/ 	.short	0x010a
        /*05d6*/ 	.byte	0x05
	.zero		1


	//   ....[77]....
        /*05d8*/ 	.word	0x00002bd0
        /*05dc*/ 	.word	0x000000ff
        /*05e0*/ 	.word	0x00000000
        /*05e4*/ 	.short	0x010a
        /*05e6*/ 	.byte	0x05
	.zero		1


	//   ....[78]....
        /*05e8*/ 	.word	0x00002c60
        /*05ec*/ 	.word	0x000000ff
        /*05f0*/ 	.word	0x00000000
        /*05f4*/ 	.short	0x010a
        /*05f6*/ 	.byte	0x05
	.zero		1


	//   ....[79]....
        /*05f8*/ 	.word	0x00002cf0
        /*05fc*/ 	.word	0x000000ff
        /*0600*/ 	.word	0x00000000
        /*0604*/ 	.short	0x010a
        /*0606*/ 	.byte	0x05
	.zero		1


	//   ....[80]....
        /*0608*/ 	.word	0x00002d80
        /*060c*/ 	.word	0x000000ff
        /*0610*/ 	.word	0x00000000
        /*0614*/ 	.short	0x010a
        /*0616*/ 	.byte	0x05
	.zero		1


	//   ....[81]....
        /*0618*/ 	.word	0x00002e10
        /*061c*/ 	.word	0x000000ff
        /*0620*/ 	.word	0x00000000
        /*0624*/ 	.short	0x010a
        /*0626*/ 	.byte	0x05
	.zero		1


	//   ....[82]....
        /*0628*/ 	.word	0x00002ea0
        /*062c*/ 	.word	0x000000ff
        /*0630*/ 	.word	0x00000000
        /*0634*/ 	.short	0x010a
        /*0636*/ 	.byte	0x05
	.zero		1


	//   ....[83]....
        /*0638*/ 	.word	0x00002f30
        /*063c*/ 	.word	0x000000ff
        /*0640*/ 	.word	0x00000000
        /*0644*/ 	.short	0x010a
        /*0646*/ 	.byte	0x05
	.zero		1


	//   ....[84]....
        /*0648*/ 	.word	0x00002fc0
        /*064c*/ 	.word	0x000000ff
        /*0650*/ 	.word	0x00000000
        /*0654*/ 	.short	0x010a
        /*0656*/ 	.byte	0x05
	.zero		1


	//   ....[85]....
        /*0658*/ 	.word	0x00003050
        /*065c*/ 	.word	0x000000ff
        /*0660*/ 	.word	0x00000000
        /*0664*/ 	.short	0x010a
        /*0666*/ 	.byte	0x05
	.zero		1


	//   ....[86]....
        /*0668*/ 	.word	0x000030f0
        /*066c*/ 	.word	0x00000000
        /*0670*/ 	.word	0x00000000
        /*0674*/ 	.short	0x010a
        /*0676*/ 	.byte	0xff
	.zero		1


	//   ....[87]....
        /*0678*/ 	.word	0x00003210
        /*067c*/ 	.word	0x00000000
        /*0680*/ 	.word	0x000001b0
        /*0684*/ 	.short	0x010a
        /*0686*/ 	.byte	0xff
	.zero		1


	//   ....[88]....
        /*0688*/ 	.word	0x00003280
        /*068c*/ 	.word	0x00000000
        /*0690*/ 	.word	0x00000000
        /*0694*/ 	.short	0x0101
        /*0696*/ 	.byte	0xff
	.zero		1


	//   ....[89]....
        /*0698*/ 	.word	0x000032a0
        /*069c*/ 	.word	0x000000ff
        /*06a0*/ 	.word	0x00000160
        /*06a4*/ 	.short	0x010a
        /*06a6*/ 	.byte	0x05
	.zero		1


	//   ....[90]....
        /*06a8*/ 	.word	0x000033c0
        /*06ac*/ 	.word	0x00000000
        /*06b0*/ 	.word	0x00000150
        /*06b4*/ 	.short	0x010a
        /*06b6*/ 	.byte	0xff
	.zero		1


	//   ....[91]....
        /*06b8*/ 	.word	0x000034c0
        /*06bc*/ 	.word	0x00000000
        /*06c0*/ 	.word	0x00000000
        /*06c4*/ 	.short	0x0101
        /*06c6*/ 	.byte	0xff
	.zero		1


	//   ....[92]....
        /*06c8*/ 	.word	0x00003550
        /*06cc*/ 	.word	0x000000ff
        /*06d0*/ 	.word	0x00000160
        /*06d4*/ 	.short	0x0106
        /*06d6*/ 	.byte	0x05
	.zero		1


	//   ....[93]....
        /*06d8*/ 	.word	0x00003570
        /*06dc*/ 	.word	0x000000ff
        /*06e0*/ 	.word	0x00000160
        /*06e4*/ 	.short	0x010a
        /*06e6*/ 	.byte	0x05
	.zero		1


	//   ....[94]....
        /*06e8*/ 	.word	0x00003600
        /*06ec*/ 	.word	0x000000ff
        /*06f0*/ 	.word	0x00000160
        /*06f4*/ 	.short	0x0106
        /*06f6*/ 	.byte	0x04
	.zero		1


	//   ....[95]....
        /*06f8*/ 	.word	0x00003640
        /*06fc*/ 	.word	0x00000000
        /*0700*/ 	.word	0x00000160
        /*0704*/ 	.short	0x010a
        /*0706*/ 	.byte	0xff
	.zero		1


	//   ....[96]....
        /*0708*/ 	.word	0x00003880
        /*070c*/ 	.word	0x000000ff
        /*0710*/ 	.word	0x00000008
        /*0714*/ 	.short	0x010a
        /*0716*/ 	.byte	0x06
	.zero		1


	//   ....[97]....
        /*0718*/ 	.word	0x000038a0
        /*071c*/ 	.word	0x000000ff
        /*0720*/ 	.word	0x00000008
        /*0724*/ 	.short	0x010a
        /*0726*/ 	.byte	0x06
	.zero		1


	//   ....[98]....
        /*0728*/ 	.word	0x00003a30
        /*072c*/ 	.word	0x000000ff
        /*0730*/ 	.word	0x00000008
        /*0734*/ 	.short	0x010a
        /*0736*/ 	.byte	0x06
	.zero		1


	//   ....[99]....
        /*0738*/ 	.word	0x00003a50
        /*073c*/ 	.word	0x000000ff
        /*0740*/ 	.word	0x00000008
        /*0744*/ 	.short	0x010a
        /*0746*/ 	.byte	0x06
	.zero		1


	//   ....[100]....
        /*0748*/ 	.word	0x00003b10
        /*074c*/ 	.word	0x000000ff
        /*0750*/ 	.word	0x00000000
        /*0754*/ 	.short	0x0101
        /*0756*/ 	.byte	0x07
	.zero		1


	//   ....[101]....
        /*0758*/ 	.word	0x00003e50
        /*075c*/ 	.word	0x00000000
        /*0760*/ 	.word	0x00000150
        /*0764*/ 	.short	0x010a
        /*0766*/ 	.byte	0xff
	.zero		1


	//   ....[102]....
        /*0768*/ 	.word	0x00003f10
        /*076c*/ 	.word	0x00000000
        /*0770*/ 	.word	0x00000000
        /*0774*/ 	.short	0x0101
        /*0776*/ 	.byte	0xff
	.zero		1


	//   ....[103]....
        /*0778*/ 	.word	0x00003fd0
        /*077c*/ 	.word	0x000000ff
        /*0780*/ 	.word	0x00000000
        /*0784*/ 	.short	0x010a
        /*0786*/ 	.byte	0x08
	.zero		1


	//   ....[104]....
        /*0788*/ 	.word	0x00003fe0
        /*078c*/ 	.word	0x000000ff
        /*0790*/ 	.word	0x00000190
        /*0794*/ 	.short	0x010a
        /*0796*/ 	.byte	0x09
	.zero		1


	//   ....[105]....
        /*0798*/ 	.word	0x00004090
        /*079c*/ 	.word	0x000000ff
        /*07a0*/ 	.word	0x00000000
        /*07a4*/ 	.short	0x010a
        /*07a6*/ 	.byte	0x08
	.zero		1


	//   ....[106]....
        /*07a8*/ 	.word	0x000041c0
        /*07ac*/ 	.word	0x000000ff
        /*07b0*/ 	.word	0x00000000
        /*07b4*/ 	.short	0x010a
        /*07b6*/ 	.byte	0x1e
	.zero		1


	//   ....[107]....
        /*07b8*/ 	.word	0x000044c0
        /*07bc*/ 	.word	0x000000ff
        /*07c0*/ 	.word	0x00000000
        /*07c4*/ 	.short	0x010a
        /*07c6*/ 	.byte	0x08
	.zero		1


	//   ....[108]....
        /*07c8*/ 	.word	0x00004550
        /*07cc*/ 	.word	0x000000ff
        /*07d0*/ 	.word	0x00000000
        /*07d4*/ 	.short	0x010a
        /*07d6*/ 	.byte	0x08
	.zero		1


	//   ....[109]....
        /*07d8*/ 	.word	0x000045e0
        /*07dc*/ 	.word	0x000000ff
        /*07e0*/ 	.word	0x00000000
        /*07e4*/ 	.short	0x010a
        /*07e6*/ 	.byte	0x08
	.zero		1


	//   ....[110]....
        /*07e8*/ 	.word	0x00004680
        /*07ec*/ 	.word	0x00000000
        /*07f0*/ 	.word	0x00000000
        /*07f4*/ 	.short	0x010a
        /*07f6*/ 	.byte	0xff
	.zero		1


	//   ....[111]....
        /*07f8*/ 	.word	0x000046c0
        /*07fc*/ 	.word	0x00000000
        /*0800*/ 	.word	0x00000000
        /*0804*/ 	.short	0x010a
        /*0806*/ 	.byte	0xff
	.zero		1


	//   ....[112]....
        /*0808*/ 	.word	0x00004730
        /*080c*/ 	.word	0x000000ff
        /*0810*/ 	.word	0x00000000
        /*0814*/ 	.short	0x0101
        /*0816*/ 	.byte	0x05
	.zero		1


	//   ....[113]....
        /*0818*/ 	.word	0x00004770
        /*081c*/ 	.word	0x000000ff
        /*0820*/ 	.word	0x000001d0
        /*0824*/ 	.short	0x010a
        /*0826*/ 	.byte	0x07
	.zero		1


	//   ....[114]....
        /*0828*/ 	.word	0x000047c0
        /*082c*/ 	.word	0x000000ff
        /*0830*/ 	.word	0x00000000
        /*0834*/ 	.short	0x0101
        /*0836*/ 	.byte	0x05
	.zero		1


	//   ....[115]....
        /*0838*/ 	.word	0x00004bd0
        /*083c*/ 	.word	0x00000000
        /*0840*/ 	.word	0x00000150
        /*0844*/ 	.short	0x010a
        /*0846*/ 	.byte	0xff
	.zero		1


	//   ....[116]....
        /*0848*/ 	.word	0x00004c90
        /*084c*/ 	.word	0x00000000
        /*0850*/ 	.word	0x00000000
        /*0854*/ 	.short	0x0101
        /*0856*/ 	.byte	0xff
	.zero		1


	//   ....[117]....
        /*0858*/ 	.word	0x00004fb0
        /*085c*/ 	.word	0x000000ff
        /*0860*/ 	.word	0x00000148
        /*0864*/ 	.short	0x010a
        /*0866*/ 	.byte	0x06
	.zero		1


	//   ....[118]....
        /*0868*/ 	.word	0x000051d0
        /*086c*/ 	.word	0x000000ff
        /*0870*/ 	.word	0x00000128
        /*0874*/ 	.short	0x010a
        /*0876*/ 	.byte	0x0f
	.zero		1


	//   ....[119]....
        /*0878*/ 	.word	0x00005450
        /*087c*/ 	.word	0x000000ff
        /*0880*/ 	.word	0x00000110
        /*0884*/ 	.short	0x010b
        /*0886*/ 	.byte	0x0f
	.zero		1


	//   ....[120]....
        /*0888*/ 	.word	0x000054c0
        /*088c*/ 	.word	0x000000ff
        /*0890*/ 	.word	0x00000000
        /*0894*/ 	.short	0x0101
        /*0896*/ 	.byte	0x10
	.zero		1


	//   ....[121]....
        /*0898*/ 	.word	0x000054d0
        /*089c*/ 	.word	0x000000ff
        /*08a0*/ 	.word	0x00000128
        /*08a4*/ 	.short	0x010a
        /*08a6*/ 	.byte	0x0d
	.zero		1


	//   ....[122]....
        /*08a8*/ 	.word	0x00005780
        /*08ac*/ 	.word	0x000000ff
        /*08b0*/ 	.word	0x00000110
        /*08b4*/ 	.short	0x010b
        /*08b6*/ 	.byte	0x0d
	.zero		1


	//   ....[123]....
        /*08b8*/ 	.word	0x000057f0
        /*08bc*/ 	.word	0x000000ff
        /*08c0*/ 	.word	0x00000000
        /*08c4*/ 	.short	0x0101
        /*08c6*/ 	.byte	0x0f
	.zero		1


	//   ....[124]....
        /*08c8*/ 	.word	0x00005840
        /*08cc*/ 	.word	0x000000ff
        /*08d0*/ 	.word	0x00000000
        /*08d4*/ 	.short	0x010a
        /*08d6*/ 	.byte	0x04
	.zero		1


	//   ....[125]....
        /*08d8*/ 	.word	0x000058d0
        /*08dc*/ 	.word	0x000000ff
        /*08e0*/ 	.word	0x00000000
        /*08e4*/ 	.short	0x010a
        /*08e6*/ 	.byte	0x04
	.zero		1


	//   ....[126]....
        /*08e8*/ 	.word	0x00005970
        /*08ec*/ 	.word	0x00000000
        /*08f0*/ 	.word	0x00000000
        /*08f4*/ 	.short	0x010a
        /*08f6*/ 	.byte	0xff
	.zero		1


	//   ....[127]....
        /*08f8*/ 	.word	0x00005d30
        /*08fc*/ 	.word	0x00000000
        /*0900*/ 	.word	0x00000150
        /*0904*/ 	.short	0x010a
        /*0906*/ 	.byte	0xff
	.zero		1


	//   ....[128]....
        /*0908*/ 	.word	0x00005e40
        /*090c*/ 	.word	0x00000000
        /*0910*/ 	.word	0x00000000
        /*0914*/ 	.short	0x0101
        /*0916*/ 	.byte	0xff
	.zero		1


	//   ....[129]....
        /*0918*/ 	.word	0x000068b0
        /*091c*/ 	.word	0x00000000
        /*0920*/ 	.word	0x00000110
        /*0924*/ 	.short	0x010a
        /*0926*/ 	.byte	0xff
	.zero		1


	//   ....[130]....
        /*0928*/ 	.word	0x00006a00
        /*092c*/ 	.word	0x0000004f
        /*0930*/ 	.word	0x00000170
        /*0934*/ 	.short	0x010a
        /*0936*/ 	.byte	0xff
	.zero		1


	//   ....[131]....
        /*0938*/ 	.word	0x00006b10
        /*093c*/ 	.word	0x00000000
        /*0940*/ 	.word	0x00000110
        /*0944*/ 	.short	0x010a
        /*0946*/ 	.byte	0xff
	.zero		1


	//   ....[132]....
        /*0948*/ 	.word	0x00006c20
        /*094c*/ 	.word	0x0000004f
        /*0950*/ 	.word	0x00000170
        /*0954*/ 	.short	0x010a
        /*0956*/ 	.byte	0xff
	.zero		1


	//   ....[133]....
        /*0958*/ 	.word	0x00007430
        /*095c*/ 	.word	0x00000000
        /*0960*/ 	.word	0x00000000
        /*0964*/ 	.short	0x0101
        /*0966*/ 	.byte	0xff
	.zero		1


	//   ....[134]....
        /*0968*/ 	.word	0x00007440
        /*096c*/ 	.word	0x00000003
        /*0970*/ 	.word	0x00000110
        /*0974*/ 	.short	0x010a
        /*0976*/ 	.byte	0xff
	.zero		1


	//   ....[135]....
        /*0978*/ 	.word	0x00007500
        /*097c*/ 	.word	0x00000003
        /*0980*/ 	.word	0x00000110
        /*0984*/ 	.short	0x010a
        /*0986*/ 	.byte	0xff
	.zero		1


	//   ....[136]....
        /*0988*/ 	.word	0x000077b0
        /*098c*/ 	.word	0x0000004f
        /*0990*/ 	.word	0x00000000
        /*0994*/ 	.short	0x0101
        /*0996*/ 	.byte	0xff
	.zero		1


	//   ....[137]....
        /*0998*/ 	.word	0x00007e20
        /*099c*/ 	.word	0x00000000
        /*09a0*/ 	.word	0x00000000
        /*09a4*/ 	.short	0x0101
        /*09a6*/ 	.byte	0xff
	.zero		1


	//   ....[138]....
        /*09a8*/ 	.word	0x000080b0
        /*09ac*/ 	.word	0x000000ff
        /*09b0*/ 	.word	0x00000000
        /*09b4*/ 	.short	0x0101
        /*09b6*/ 	.byte	0x04
	.zero		1


	//   ....[139]....
        /*09b8*/ 	.word	0x000080d0
        /*09bc*/ 	.word	0x00000002
        /*09c0*/ 	.word	0x000001c0
        /*09c4*/ 	.short	0x010a
        /*09c6*/ 	.byte	0xff
	.zero		1


	//   ....[140]....
        /*09c8*/ 	.word	0x00008130
        /*09cc*/ 	.word	0x00000002
        /*09d0*/ 	.word	0x00000088
        /*09d4*/ 	.short	0x010a
        /*09d6*/ 	.byte	0xff
	.zero		1


	//   ....[141]....
        /*09d8*/ 	.word	0x00008190
        /*09dc*/ 	.word	0x00000002
        /*09e0*/ 	.word	0x00000088
        /*09e4*/ 	.short	0x010a
        /*09e6*/ 	.byte	0xff
	.zero		1


	//   ....[142]....
        /*09e8*/ 	.word	0x000081e0
        /*09ec*/ 	.word	0x00000002
        /*09f0*/ 	.word	0x00000150
        /*09f4*/ 	.short	0x010a
        /*09f6*/ 	.byte	0xff
	.zero		1


	//   ....[143]....
        /*09f8*/ 	.word	0x00008240
        /*09fc*/ 	.word	0x00000000
        /*0a00*/ 	.word	0x00000000
        /*0a04*/ 	.short	0x010a
        /*0a06*/ 	.byte	0xff
	.zero		1


	//   ....[144]....
        /*0a08*/ 	.word	0x000082a0
        /*0a0c*/ 	.word	0x00000000
        /*0a10*/ 	.word	0x00000000
        /*0a14*/ 	.short	0x010a
        /*0a16*/ 	.byte	0xff
	.zero		1


	//   ....[145]....
        /*0a18*/ 	.word	0x00008300
        /*0a1c*/ 	.word	0x00000000
        /*0a20*/ 	.word	0x00000000
        /*0a24*/ 	.short	0x010a
        /*0a26*/ 	.byte	0xff
	.zero		1


	//   ....[146]....
        /*0a28*/ 	.word	0x00008360
        /*0a2c*/ 	.word	0x00000000
        /*0a30*/ 	.word	0x00000000
        /*0a34*/ 	.short	0x010a
        /*0a36*/ 	.byte	0xff
	.zero		1


	//   ....[147]....
        /*0a38*/ 	.word	0x000083c0
        /*0a3c*/ 	.word	0x00000000
        /*0a40*/ 	.word	0x00000000
        /*0a44*/ 	.short	0x010a
        /*0a46*/ 	.byte	0xff
	.zero		1


	//   ....[148]....
        /*0a48*/ 	.word	0x00008420
        /*0a4c*/ 	.word	0x00000000
        /*0a50*/ 	.word	0x00000000
        /*0a54*/ 	.short	0x010a
        /*0a56*/ 	.byte	0xff
	.zero		1


	//   ....[149]....
        /*0a58*/ 	.word	0x00008480
        /*0a5c*/ 	.word	0x00000000
        /*0a60*/ 	.word	0x00000000
        /*0a64*/ 	.short	0x010a
        /*0a66*/ 	.byte	0xff
	.zero		1


	//   ....[150]....
        /*0a68*/ 	.word	0x000084e0
        /*0a6c*/ 	.word	0x00000000
        /*0a70*/ 	.word	0x00000000
        /*0a74*/ 	.short	0x010a
        /*0a76*/ 	.byte	0xff
	.zero		1


	//   ....[151]....
        /*0a78*/ 	.word	0x00008540
        /*0a7c*/ 	.word	0x00000000
        /*0a80*/ 	.word	0x00000000
        /*0a84*/ 	.short	0x010a
        /*0a86*/ 	.byte	0xff
	.zero		1


	//   ....[152]....
        /*0a88*/ 	.word	0x000085a0
        /*0a8c*/ 	.word	0x00000000
        /*0a90*/ 	.word	0x00000000
        /*0a94*/ 	.short	0x010a
        /*0a96*/ 	.byte	0xff
	.zero		1


	//   ....[153]....
        /*0a98*/ 	.word	0x00008600
        /*0a9c*/ 	.word	0x00000000
        /*0aa0*/ 	.word	0x00000000
        /*0aa4*/ 	.short	0x010a
        /*0aa6*/ 	.byte	0xff
	.zero		1


	//   ....[154]....
        /*0aa8*/ 	.word	0x00008660
        /*0aac*/ 	.word	0x00000000
        /*0ab0*/ 	.word	0x00000000
        /*0ab4*/ 	.short	0x010a
        /*0ab6*/ 	.byte	0xff
	.zero		1


	//   ....[155]....
        /*0ab8*/ 	.word	0x000086c0
        /*0abc*/ 	.word	0x00000000
        /*0ac0*/ 	.word	0x00000000
        /*0ac4*/ 	.short	0x010a
        /*0ac6*/ 	.byte	0xff
	.zero		1


	//   ....[156]....
        /*0ac8*/ 	.word	0x00008720
        /*0acc*/ 	.word	0x00000000
        /*0ad0*/ 	.word	0x00000000
        /*0ad4*/ 	.short	0x010a
        /*0ad6*/ 	.byte	0xff
	.zero		1


	//   ....[157]....
        /*0ad8*/ 	.word	0x00008780
        /*0adc*/ 	.word	0x00000000
        /*0ae0*/ 	.word	0x00000000
        /*0ae4*/ 	.short	0x010a
        /*0ae6*/ 	.byte	0xff
	.zero		1


	//   ....[158]....
        /*0ae8*/ 	.word	0x000087e0
        /*0aec*/ 	.word	0x00000000
        /*0af0*/ 	.word	0x00000000
        /*0af4*/ 	.short	0x010a
        /*0af6*/ 	.byte	0xff
	.zero		1


	//   ....[159]....
        /*0af8*/ 	.word	0x00008830
        /*0afc*/ 	.word	0x00000000
        /*0b00*/ 	.word	0x000001b0
        /*0b04*/ 	.short	0x010a
        /*0b06*/ 	.byte	0xff
	.zero		1


	//   ....[160]....
        /*0b08*/ 	.word	0x00008890
        /*0b0c*/ 	.word	0x00000000
        /*0b10*/ 	.word	0x00000160
        /*0b14*/ 	.short	0x010a
        /*0b16*/ 	.byte	0xff
	.zero		1


	//   ....[161]....
        /*0b18*/ 	.word	0x000088e0
        /*0b1c*/ 	.word	0x00000000
        /*0b20*/ 	.word	0x00000150
        /*0b24*/ 	.short	0x010a
        /*0b26*/ 	.byte	0xff
	.zero		1


	//   ....[162]....
        /*0b28*/ 	.word	0x00008940
        /*0b2c*/ 	.word	0x00000000
        /*0b30*/ 	.word	0x00000160
        /*0b34*/ 	.short	0x010a
        /*0b36*/ 	.byte	0xff
	.zero		1


	//   ....[163]....
        /*0b38*/ 	.word	0x000089a0
        /*0b3c*/ 	.word	0x00000004
        /*0b40*/ 	.word	0x00000008
        /*0b44*/ 	.short	0x010a
        /*0b46*/ 	.byte	0xff
	.zero		1


	//   ....[164]....
        /*0b48*/ 	.word	0x00008a80
        /*0b4c*/ 	.word	0x00000002
        /*0b50*/ 	.word	0x00000008
        /*0b54*/ 	.short	0x010a
        /*0b56*/ 	.byte	0xff
	.zero		1


	//   ....[165]....
        /*0b58*/ 	.word	0x00008ad0
        /*0b5c*/ 	.word	0x00000000
        /*0b60*/ 	.word	0x00000150
        /*0b64*/ 	.short	0x010a
        /*0b66*/ 	.byte	0xff
	.zero		1


	//   ....[166]....
        /*0b68*/ 	.word	0x00008b30
        /*0b6c*/ 	.word	0x00000000
        /*0b70*/ 	.word	0x00000190
        /*0b74*/ 	.short	0x010a
        /*0b76*/ 	.byte	0xff
	.zero		1


	//   ....[167]....
        /*0b78*/ 	.word	0x00008b90
        /*0b7c*/ 	.word	0x00000000
        /*0b80*/ 	.word	0x00000000
        /*0b84*/ 	.short	0x010a
        /*0b86*/ 	.byte	0xff
	.zero		1


	//   ....[168]....
        /*0b88*/ 	.word	0x00008bf0
        /*0b8c*/ 	.word	0x00000000
        /*0b90*/ 	.word	0x00000000
        /*0b94*/ 	.short	0x010a
        /*0b96*/ 	.byte	0xff
	.zero		1


	//   ....[169]....
        /*0b98*/ 	.word	0x00008c50
        /*0b9c*/ 	.word	0x00000000
        /*0ba0*/ 	.word	0x00000000
        /*0ba4*/ 	.short	0x010a
        /*0ba6*/ 	.byte	0xff
	.zero		1


	//   ....[170]....
        /*0ba8*/ 	.word	0x00008cb0
        /*0bac*/ 	.word	0x00000000
        /*0bb0*/ 	.word	0x00000000
        /*0bb4*/ 	.short	0x010a
        /*0bb6*/ 	.byte	0xff
	.zero		1


	//   ....[171]....
        /*0bb8*/ 	.word	0x00008d10
        /*0bbc*/ 	.word	0x00000000
        /*0bc0*/ 	.word	0x000001d0
        /*0bc4*/ 	.short	0x010a
        /*0bc6*/ 	.byte	0xff
	.zero		1


	//   ....[172]....
        /*0bc8*/ 	.word	0x00008d60
        /*0bcc*/ 	.word	0x00000000
        /*0bd0*/ 	.word	0x00000150
        /*0bd4*/ 	.short	0x010a
        /*0bd6*/ 	.byte	0xff
	.zero		1


	//   ....[173]....
        /*0bd8*/ 	.word	0x00008dc0
        /*0bdc*/ 	.word	0x00000000
        /*0be0*/ 	.word	0x00000148
        /*0be4*/ 	.short	0x010a
        /*0be6*/ 	.byte	0xff
	.zero		1


	//   ....[174]....
        /*0be8*/ 	.word	0x00008e20
        /*0bec*/ 	.word	0x00000000
        /*0bf0*/ 	.word	0x00000128
        /*0bf4*/ 	.short	0x010a
        /*0bf6*/ 	.byte	0xff
	.zero		1


	//   ....[175]....
        /*0bf8*/ 	.word	0x00008e80
        /*0bfc*/ 	.word	0x00000000
        /*0c00*/ 	.word	0x00000128
        /*0c04*/ 	.short	0x010a
        /*0c06*/ 	.byte	0xff
	.zero		1


	//   ....[176]....
        /*0c08*/ 	.word	0x00008ee0
        /*0c0c*/ 	.word	0x00000000
        /*0c10*/ 	.word	0x00000000
        /*0c14*/ 	.short	0x010a
        /*0c16*/ 	.byte	0xff
	.zero		1


	//   ....[177]....
        /*0c18*/ 	.word	0x00008f40
        /*0c1c*/ 	.word	0x00000000
        /*0c20*/ 	.word	0x00000000
        /*0c24*/ 	.short	0x010a
        /*0c26*/ 	.byte	0xff
	.zero		1


	//   ....[178]....
        /*0c28*/ 	.word	0x00008f90
        /*0c2c*/ 	.word	0x00000000
        /*0c30*/ 	.word	0x00000150
        /*0c34*/ 	.short	0x010a
        /*0c36*/ 	.byte	0xff
	.zero		1


	//   ....[179]....
        /*0c38*/ 	.word	0x00008fe0
        /*0c3c*/ 	.word	0x00000000
        /*0c40*/ 	.word	0x00000110
        /*0c44*/ 	.short	0x010a
        /*0c46*/ 	.byte	0xff
	.zero		1


	//   ....[180]....
        /*0c48*/ 	.word	0x00009030
        /*0c4c*/ 	.word	0x0000004f
        /*0c50*/ 	.word	0x00000170
        /*0c54*/ 	.short	0x010a
        /*0c56*/ 	.byte	0xff
	.zero		1


	//   ....[181]....
        /*0c58*/ 	.word	0x00009080
        /*0c5c*/ 	.word	0x00000003
        /*0c60*/ 	.word	0x00000110
        /*0c64*/ 	.short	0x010a
        /*0c66*/ 	.byte	0xff
	.zero		1


	//----- nvinfo : EIATTR_NUM_MBARRIERS
	.align		4
.L_47:
        /*0c68*/ 	.byte	0x03, 0x38
        /*0c6a*/ 	.short	0x003b


	//----- nvinfo : EIATTR_EXIT_INSTR_OFFSETS
	.align		4
        /*0c6c*/ 	.byte	0x04, 0x1c
        /*0c6e*/ 	.short	(.L_49 - .L_48)


	//   ....[0]....
.L_48:
        /*0c70*/ 	.word	0x00003120


	//   ....[1]....
        /*0c74*/ 	.word	0x00003610


	//   ....[2]....
        /*0c78*/ 	.word	0x00003670


	//   ....[3]....
        /*0c7c*/ 	.word	0x000049f0


	//   ....[4]....
        /*0c80*/ 	.word	0x000059a0


	//   ....[5]....
        /*0c84*/ 	.word	0x000059e0


	//   ....[6]....
        /*0c88*/ 	.word	0x00007fb0


	//   ....[7]....
        /*0c8c*/ 	.word	0x00008020


	//   ....[8]....
        /*0c90*/ 	.word	0x00008050


	//   ....[9]....
        /*0c94*/ 	.word	0x000080c0


	//----- nvinfo : EIATTR_MAX_THREADS
	.align		4
.L_49:
        /*0c98*/ 	.byte	0x04, 0x05
        /*0c9a*/ 	.short	(.L_51 - .L_50)
.L_50:
        /*0c9c*/ 	.word	0x00000100
        /*0ca0*/ 	.word	0x00000001
        /*0ca4*/ 	.word	0x00000001


	//----- nvinfo : EIATTR_CRS_STACK_SIZE
	.align		4
.L_51:
        /*0ca8*/ 	.byte	0x04, 0x1e
        /*0caa*/ 	.short	(.L_53 - .L_52)
.L_52:
        /*0cac*/ 	.word	0x00000000


	//----- nvinfo : EIATTR_CBANK_PARAM_SIZE
	.align		4
.L_53:
        /*0cb0*/ 	.byte	0x03, 0x19
        /*0cb2*/ 	.short	0x0800


	//----- nvinfo : EIATTR_PARAM_CBANK
	.align		4
        /*0cb4*/ 	.byte	0x04, 0x0a
        /*0cb6*/ 	.short	(.L_55 - .L_54)
	.align		4
.L_54:
        /*0cb8*/ 	.word	index@(.nv.constant0._ZN7cutlass13device_kernelINS_4gemm6kernel13GemmUniversalIN4cute5tupleIJiiiiEEENS1_10collective13CollectiveMmaINS1_35MainloopSm100TmaUmmaWarpSpecializedILi17ELi2ELi4ENS5_IJNS4_1CILi2EEENSA_ILi1EEESC_EEEEENS5_IJNSA_ILi128EEENSA_ILi64EEESG_EEENS_6half_tENS5_IJlSC_lEEESI_SJ_NS4_8TiledMMAINS4_8MMA_AtomIJNS4_26SM100_MMA_F16BF16_2x1SM_SSISI_SI_fLi128ELi64ELNS4_4UMMA5MajorE0ELSO_0ELNSN_7ScaleInE0ELSP_0EEEEEENS4_6LayoutINS5_IJSC_SC_SC_EEENS5_IJNSA_ILi0EEESU_SU_EEEEENS5_IJNS4_10UnderscoreESX_SX_EEEEENS4_18SM100_TMA_2SM_LOADENS4_14ComposedLayoutINS4_7SwizzleILi3ELi4ELi3EEENS4_18smem_ptr_flag_bitsILi16EEENSS_INS5_IJNSA_ILi8EEESG_EEENS5_IJSG_SC_EEEEEEEvNS4_8identityES10_S1A_vS1B_EENS_8epilogue10collective18CollectiveEpilogueINS1D_23Sm100TmaWarpSpecializedILi3ELi2ELi16ELb1ELb0EEEJNS5_IJSG_SG_SG_EEENS5_IJNSS_ISG_SC_EENSS_INS5_IJNSA_ILi16EEESB_EEENS5_IJSC_NSA_ILi32EEEEEEEEEEESI_SJ_SI_SJ_NS1D_6fusion15FusionCallbacksIS1H_NS1Q_17LinCombPerRowBiasISI_fSI_SI_fLi8ELNS_15FloatRoundStyleE2EEES1I_S1P_JEEENS4_5SM1004TMEM4LOAD26SM100_TMEM_LOAD_32dp32b16xENS4_13SM90_TMA_LOADENS11_INS12_ILi1ELi4ELi3EEES15_NSS_INS5_IJS16_S1K_EEENS5_IJS1K_SC_EEEEEEENS4_39AutoVectorizingCopyWithAssumedAlignmentILi128EEENS4_14SM90_TMA_STOREES25_S27_S27_EEEvvEEEEvNT_6ParamsE)
        /*0cbc*/ 	.short	0x0380
        /*0cbe*/ 	.short	0x0800


	//----- nvinfo : EIATTR_SW_WAR
	.align		4
.L_55:
        /*0cc0*/ 	.byte	0x04, 0x36
        /*0cc2*/ 	.short	(.L_57 - .L_56)
.L_56:
        /*0cc4*/ 	.word	0x00000008
.L_57:


//--------------------- .nv.callgraph             --------------------------
	.section	.nv.callgraph,"",@"SHT_CUDA_CALLGRAPH"
	.align	4
	.sectionentsize	8
	.align		4
        /*0000*/ 	.word	0x00000000
	.align		4
        /*0004*/ 	.word	0xffffffff
	.align		4
        /*0008*/ 	.word	index@(_ZN7cutlass13device_kernelINS_4gemm6kernel13GemmUniversalIN4cute5tupleIJiiiiEEENS1_10collective13CollectiveMmaINS1_35MainloopSm100TmaUmmaWarpSpecializedILi17ELi2ELi4ENS5_IJNS4_1CILi2EEENSA_ILi1EEESC_EEEEENS5_IJNSA_ILi128EEENSA_ILi64EEESG_EEENS_6half_tENS5_IJlSC_lEEESI_SJ_NS4_8TiledMMAINS4_8MMA_AtomIJNS4_26SM100_MMA_F16BF16_2x1SM_SSISI_SI_fLi128ELi64ELNS4_4UMMA5MajorE0ELSO_0ELNSN_7ScaleInE0ELSP_0EEEEEENS4_6LayoutINS5_IJSC_SC_SC_EEENS5_IJNSA_ILi0EEESU_SU_EEEEENS5_IJNS4_10UnderscoreESX_SX_EEEEENS4_18SM100_TMA_2SM_LOADENS4_14ComposedLayoutINS4_7SwizzleILi3ELi4ELi3EEENS4_18smem_ptr_flag_bitsILi16EEENSS_INS5_IJNSA_ILi8EEESG_EEENS5_IJSG_SC_EEEEEEEvNS4_8identityES10_S1A_vS1B_EENS_8epilogue10collective18CollectiveEpilogueINS1D_23Sm100TmaWarpSpecializedILi3ELi2ELi16ELb1ELb0EEEJNS5_IJSG_SG_SG_EEENS5_IJNSS_ISG_SC_EENSS_INS5_IJNSA_ILi16EEESB_EEENS5_IJSC_NSA_ILi32EEEEEEEEEEESI_SJ_SI_SJ_NS1D_6fusion15FusionCallbacksIS1H_NS1Q_17LinCombPerRowBiasISI_fSI_SI_fLi8ELNS_15FloatRoundStyleE2EEES1I_S1P_JEEENS4_5SM1004TMEM4LOAD26SM100_TMEM_LOAD_32dp32b16xENS4_13SM90_TMA_LOADENS11_INS12_ILi1ELi4ELi3EEES15_NSS_INS5_IJS16_S1K_EEENS5_IJS1K_SC_EEEEEEENS4_39AutoVectorizingCopyWithAssumedAlignmentILi128EEENS4_14SM90_TMA_STOREES25_S27_S27_EEEvvEEEEvNT_6ParamsE)
	.align		4
        /*000c*/ 	.word	index@(__assertfail)
	.align		4
        /*0010*/ 	.word	0x00000000
	.align		4
        /*0014*/ 	.word	0xfffffffe
	.align		4
        /*0018*/ 	.word	0x00000000
	.align		4
        /*001c*/ 	.word	0xfffffffd
	.align		4
        /*0020*/ 	.word	0x00000000
	.align		4
        /*0024*/ 	.word	0xfffffffc


//--------------------- .nv.constant4             --------------------------
	.section	.nv.constant4,"a",@progbits
	.align	8
	.align		8
.nv.constant4:
        /*0000*/ 	.dword	__assertfail
	.align		8
        /*0008*/ 	.dword	__unnamed_1
	.align		8
        /*0010*/ 	.dword	__unnamed_2
	.align		8
        /*0018*/ 	.dword	_ZN39_INTERNAL_674849c2_4_k_cu_59c6c946_29274cuda3std3__45__cpo5beginE
	.align		8
        /*0020*/ 	.dword	_ZN39_INTERNAL_674849c2_4_k_cu_59c6c946_29274cuda3std3__45__cpo3endE
	.align		8
        /*0028*/ 	.dword	_ZN39_INTERNAL_674849c2_4_k_cu_59c6c946_29274cuda3std3__45__cpo6cbeginE
	.align		8
        /*0030*/ 	.dword	_ZN39_INTERNAL_674849c2_4_k_cu_59c6c946_29274cuda3std3__45__cpo4cendE
	.align		8
        /*0038*/ 	.dword	_ZN39_INTERNAL_674849c2_4_k_cu_59c6c946_29274cuda3std3__441_GLOBAL__N__674849c2_4_k_cu_59c6c946_29276ignoreE
	.align		8
        /*0040*/ 	.dword	_ZN39_INTERNAL_674849c2_4_k_cu_59c6c946_29274cuda3std3__419piecewise_constructE
	.align		8
        /*0048*/ 	.dword	_ZN39_INTERNAL_674849c2_4_k_cu_59c6c946_29274cuda3std3__48in_placeE
	.align		8
        /*0050*/ 	.dword	_ZN39_INTERNAL_674849c2_4_k_cu_59c6c946_29274cuda3std6ranges3__45__cpo4swapE
	.align		8
        /*0058*/ 	.dword	_ZN39_INTERNAL_674849c2_4_k_cu_59c6c946_29274cuda3std6ranges3__45__cpo9iter_moveE
	.align		8
        /*0060*/ 	.dword	_ZN39_INTERNAL_674849c2_4_k_cu_59c6c946_29274cute7productE
	.align		8
        /*0068*/ 	.dword	_ZN39_INTERNAL_674849c2_4_k_cu_59c6c946_29274cute1_E
	.align		8
        /*0070*/ 	.dword	$str$25
	.align		8
        /*0078*/ 	.dword	$str$26
	.align		8
        /*0080*/ 	.dword	$str$27
	.align		8
        /*0088*/ 	.dword	$str$28


//--------------------- .text._ZN7cutlass13device_kernelINS_4gemm6kernel13GemmUniversalIN4cute5tupleIJiiiiEEENS1_10collective13CollectiveMmaINS1_35MainloopSm100TmaUmmaWarpSpecializedILi17ELi2ELi4ENS5_IJNS4_1CILi2EEENSA_ILi1EEESC_EEEEENS5_IJNSA_ILi128EEENSA_ILi64EEESG_EEENS_6half_tENS5_IJlSC_lEEESI_SJ_NS4_8TiledMMAINS4_8MMA_AtomIJNS4_26SM100_MMA_F16BF16_2x1SM_SSISI_SI_fLi128ELi64ELNS4_4UMMA5MajorE0ELSO_0ELNSN_7ScaleInE0ELSP_0EEEEEENS4_6LayoutINS5_IJSC_SC_SC_EEENS5_IJNSA_ILi0EEESU_SU_EEEEENS5_IJNS4_10UnderscoreESX_SX_EEEEENS4_18SM100_TMA_2SM_LOADENS4_14ComposedLayoutINS4_7SwizzleILi3ELi4ELi3EEENS4_18smem_ptr_flag_bitsILi16EEENSS_INS5_IJNSA_ILi8EEESG_EEENS5_IJSG_SC_EEEEEEEvNS4_8identityES10_S1A_vS1B_EENS_8epilogue10collective18CollectiveEpilogueINS1D_23Sm100TmaWarpSpecializedILi3ELi2ELi16ELb1ELb0EEEJNS5_IJSG_SG_SG_EEENS5_IJNSS_ISG_SC_EENSS_INS5_IJNSA_ILi16EEESB_EEENS5_IJSC_NSA_ILi32EEEEEEEEEEESI_SJ_SI_SJ_NS1D_6fusion15FusionCallbacksIS1H_NS1Q_17LinCombPerRowBiasISI_fSI_SI_fLi8ELNS_15FloatRoundStyleE2EEES1I_S1P_JEEENS4_5SM1004TMEM4LOAD26SM100_TMEM_LOAD_32dp32b16xENS4_13SM90_TMA_LOADENS11_INS12_ILi1ELi4ELi3EEES15_NSS_INS5_IJS16_S1K_EEENS5_IJS1K_SC_EEEEEEENS4_39AutoVectorizingCopyWithAssumedAlignmentILi128EEENS4_14SM90_TMA_STOREES25_S27_S27_EEEvvEEEEvNT_6ParamsE --------------------------
	.section	.text._ZN7cutlass13device_kernelINS_4gemm6kernel13GemmUniversalIN4cute5tupleIJiiiiEEENS1_10collective13CollectiveMmaINS1_35MainloopSm100TmaUmmaWarpSpecializedILi17ELi2ELi4ENS5_IJNS4_1CILi2EEENSA_ILi1EEESC_EEEEENS5_IJNSA_ILi128EEENSA_ILi64EEESG_EEENS_6half_tENS5_IJlSC_lEEESI_SJ_NS4_8TiledMMAINS4_8MMA_AtomIJNS4_26SM100_MMA_F16BF16_2x1SM_SSISI_SI_fLi128ELi64ELNS4_4UMMA5MajorE0ELSO_0ELNSN_7ScaleInE0ELSP_0EEEEEENS4_6LayoutINS5_IJSC_SC_SC_EEENS5_IJNSA_ILi0EEESU_SU_EEEEENS5_IJNS4_10UnderscoreESX_SX_EEEEENS4_18SM100_TMA_2SM_LOADENS4_14ComposedLayoutINS4_7SwizzleILi3ELi4ELi3EEENS4_18smem_ptr_flag_bitsILi16EEENSS_INS5_IJNSA_ILi8EEESG_EEENS5_IJSG_SC_EEEEEEEvNS4_8identityES10_S1A_vS1B_EENS_8epilogue10collective18CollectiveEpilogueINS1D_23Sm100TmaWarpSpecializedILi3ELi2ELi16ELb1ELb0EEEJNS5_IJSG_SG_SG_EEENS5_IJNSS_ISG_SC_EENSS_INS5_IJNSA_ILi16EEESB_EEENS5_IJSC_NSA_ILi32EEEEEEEEEEESI_SJ_SI_SJ_NS1D_6fusion15FusionCallbacksIS1H_NS1Q_17LinCombPerRowBiasISI_fSI_SI_fLi8ELNS_15FloatRoundStyleE2EEES1I_S1P_JEEENS4_5SM1004TMEM4LOAD26SM100_TMEM_LOAD_32dp32b16xENS4_13SM90_TMA_LOADENS11_INS12_ILi1ELi4ELi3EEES15_NSS_INS5_IJS16_S1K_EEENS5_IJS1K_SC_EEEEEEENS4_39AutoVectorizingCopyWithAssumedAlignmentILi128EEENS4_14SM90_TMA_STOREES25_S27_S27_EEEvvEEEEvNT_6ParamsE,"ax",@progbits
	.align	128
.text._ZN7cutlass13device_kernelINS_4gemm6kernel13GemmUniversalIN4cute5tupleIJiiiiEEENS1_10collective13CollectiveMmaINS1_35MainloopSm100TmaUmmaWarpSpecializedILi17ELi2ELi4ENS5_IJNS4_1CILi2EEENSA_ILi1EEESC_EEEEENS5_IJNSA_ILi128EEENSA_ILi64EEESG_EEENS_6half_tENS5_IJlSC_lEEESI_SJ_NS4_8TiledMMAINS4_8MMA_AtomIJNS4_26SM100_MMA_F16BF16_2x1SM_SSISI_SI_fLi128ELi64ELNS4_4UMMA5MajorE0ELSO_0ELNSN_7ScaleInE0ELSP_0EEEEEENS4_6LayoutINS5_IJSC_SC_SC_EEENS5_IJNSA_ILi0EEESU_SU_EEEEENS5_IJNS4_10UnderscoreESX_SX_EEEEENS4_18SM100_TMA_2SM_LOADENS4_14ComposedLayoutINS4_7SwizzleILi3ELi4ELi3EEENS4_18smem_ptr_flag_bitsILi16EEENSS_INS5_IJNSA_ILi8EEESG_EEENS5_IJSG_SC_EEEEEEEvNS4_8identityES10_S1A_vS1B_EENS_8epilogue10collective18CollectiveEpilogueINS1D_23Sm100TmaWarpSpecializedILi3ELi2ELi16ELb1ELb0EEEJNS5_IJSG_SG_SG_EEENS5_IJNSS_ISG_SC_EENSS_INS5_IJNSA_ILi16EEESB_EEENS5_IJSC_NSA_ILi32EEEEEEEEEEESI_SJ_SI_SJ_NS1D_6fusion15FusionCallbacksIS1H_NS1Q_17LinCombPerRowBiasISI_fSI_SI_fLi8ELNS_15FloatRoundStyleE2EEES1I_S1P_JEEENS4_5SM1004TMEM4LOAD26SM100_TMEM_LOAD_32dp32b16xENS4_13SM90_TMA_LOADENS11_INS12_ILi1ELi4ELi3EEES15_NSS_INS5_IJS16_S1K_EEENS5_IJS1K_SC_EEEEEEENS4_39AutoVectorizingCopyWithAssumedAlignmentILi128EEENS4_14SM90_TMA_STOREES25_S27_S27_EEEvvEEEEvNT_6ParamsE:
        .type           _ZN7cutlass13device_kernelINS_4gemm6kernel13GemmUniversalIN4cute5tupleIJiiiiEEENS1_10collective13CollectiveMmaINS1_35MainloopSm100TmaUmmaWarpSpecializedILi17ELi2ELi4ENS5_IJNS4_1CILi2EEENSA_ILi1EEESC_EEEEENS5_IJNSA_ILi128EEENSA_ILi64EEESG_EEENS_6half_tENS5_IJlSC_lEEESI_SJ_NS4_8TiledMMAINS4_8MMA_AtomIJNS4_26SM100_MMA_F16BF16_2x1SM_SSISI_SI_fLi128ELi64ELNS4_4UMMA5MajorE0ELSO_0ELNSN_7ScaleInE0ELSP_0EEEEEENS4_6LayoutINS5_IJSC_SC_SC_EEENS5_IJNSA_ILi0EEESU_SU_EEEEENS5_IJNS4_10UnderscoreESX_SX_EEEEENS4_18SM100_TMA_2SM_LOADENS4_14ComposedLayoutINS4_7SwizzleILi3ELi4ELi3EEENS4_18smem_ptr_flag_bitsILi16EEENSS_INS5_IJNSA_ILi8EEESG_EEENS5_IJSG_SC_EEEEEEEvNS4_8identityES10_S1A_vS1B_EENS_8epilogue10collective18CollectiveEpilogueINS1D_23Sm100TmaWarpSpecializedILi3ELi2ELi16ELb1ELb0EEEJNS5_IJSG_SG_SG_EEENS5_IJNSS_ISG_SC_EENSS_INS5_IJNSA_ILi16EEESB_EEENS5_IJSC_NSA_ILi32EEEEEEEEEEESI_SJ_SI_SJ_NS1D_6fusion15FusionCallbacksIS1H_NS1Q_17LinCombPerRowBiasISI_fSI_SI_fLi8ELNS_15FloatRoundStyleE2EEES1I_S1P_JEEENS4_5SM1004TMEM4LOAD26SM100_TMEM_LOAD_32dp32b16xENS4_13SM90_TMA_LOADENS11_INS12_ILi1ELi4ELi3EEES15_NSS_INS5_IJS16_S1K_EEENS5_IJS1K_SC_EEEEEEENS4_39AutoVectorizingCopyWithAssumedAlignmentILi128EEENS4_14SM90_TMA_STOREES25_S27_S27_EEEvvEEEEvNT_6ParamsE,@function
        .size           _ZN7cutlass13device_kernelINS_4gemm6kernel13GemmUniversalIN4cute5tupleIJiiiiEEENS1_10collective13CollectiveMmaINS1_35MainloopSm100TmaUmmaWarpSpecializedILi17ELi2ELi4ENS5_IJNS4_1CILi2EEENSA_ILi1EEESC_EEEEENS5_IJNSA_ILi128EEENSA_ILi64EEESG_EEENS_6half_tENS5_IJlSC_lEEESI_SJ_NS4_8TiledMMAINS4_8MMA_AtomIJNS4_26SM100_MMA_F16BF16_2x1SM_SSISI_SI_fLi128ELi64ELNS4_4UMMA5MajorE0ELSO_0ELNSN_7ScaleInE0ELSP_0EEEEEENS4_6LayoutINS5_IJSC_SC_SC_EEENS5_IJNSA_ILi0EEESU_SU_EEEEENS5_IJNS4_10UnderscoreESX_SX_EEEEENS4_18SM100_TMA_2SM_LOADENS4_14ComposedLayoutINS4_7SwizzleILi3ELi4ELi3EEENS4_18smem_ptr_flag_bitsILi16EEENSS_INS5_IJNSA_ILi8EEESG_EEENS5_IJSG_SC_EEEEEEEvNS4_8identityES10_S1A_vS1B_EENS_8epilogue10collective18CollectiveEpilogueINS1D_23Sm100TmaWarpSpecializedILi3ELi2ELi16ELb1ELb0EEEJNS5_IJSG_SG_SG_EEENS5_IJNSS_ISG_SC_EENSS_INS5_IJNSA_ILi16EEESB_EEENS5_IJSC_NSA_ILi32EEEEEEEEEEESI_SJ_SI_SJ_NS1D_6fusion15FusionCallbacksIS1H_NS1Q_17LinCombPerRowBiasISI_fSI_SI_fLi8ELNS_15FloatRoundStyleE2EEES1I_S1P_JEEENS4_5SM1004TMEM4LOAD26SM100_TMEM_LOAD_32dp32b16xENS4_13SM90_TMA_LOADENS11_INS12_ILi1ELi4ELi3EEES15_NSS_INS5_IJS16_S1K_EEENS5_IJS1K_SC_EEEEEEENS4_39AutoVectorizingCopyWithAssumedAlignmentILi128EEENS4_14SM90_TMA_STOREES25_S27_S27_EEEvvEEEEvNT_6ParamsE,(.L_x_216 - _ZN7cutlass13device_kernelINS_4gemm6kernel13GemmUniversalIN4cute5tupleIJiiiiEEENS1_10collective13CollectiveMmaINS1_35MainloopSm100TmaUmmaWarpSpecializedILi17ELi2ELi4ENS5_IJNS4_1CILi2EEENSA_ILi1EEESC_EEEEENS5_IJNSA_ILi128EEENSA_ILi64EEESG_EEENS_6half_tENS5_IJlSC_lEEESI_SJ_NS4_8TiledMMAINS4_8MMA_AtomIJNS4_26SM100_MMA_F16BF16_2x1SM_SSISI_SI_fLi128ELi64ELNS4_4UMMA5MajorE0ELSO_0ELNSN_7ScaleInE0ELSP_0EEEEEENS4_6LayoutINS5_IJSC_SC_SC_EEENS5_IJNSA_ILi0EEESU_SU_EEEEENS5_IJNS4_10UnderscoreESX_SX_EEEEENS4_18SM100_TMA_2SM_LOADENS4_14ComposedLayoutINS4_7SwizzleILi3ELi4ELi3EEENS4_18smem_ptr_flag_bitsILi16EEENSS_INS5_IJNSA_ILi8EEESG_EEENS5_IJSG_SC_EEEEEEEvNS4_8identityES10_S1A_vS1B_EENS_8epilogue10collective18CollectiveEpilogueINS1D_23Sm100TmaWarpSpecializedILi3ELi2ELi16ELb1ELb0EEEJNS5_IJSG_SG_SG_EEENS5_IJNSS_ISG_SC_EENSS_INS5_IJNSA_ILi16EEESB_EEENS5_IJSC_NSA_ILi32EEEEEEEEEEESI_SJ_SI_SJ_NS1D_6fusion15FusionCallbacksIS1H_NS1Q_17LinCombPerRowBiasISI_fSI_SI_fLi8ELNS_15FloatRoundStyleE2EEES1I_S1P_JEEENS4_5SM1004TMEM4LOAD26SM100_TMEM_LOAD_32dp32b16xENS4_13SM90_TMA_LOADENS11_INS12_ILi1ELi4ELi3EEES15_NSS_INS5_IJS16_S1K_EEENS5_IJS1K_SC_EEEEEEENS4_39AutoVectorizingCopyWithAssumedAlignmentILi128EEENS4_14SM90_TMA_STOREES25_S27_S27_EEEvvEEEEvNT_6ParamsE)
        .other          _ZN7cutlass13device_kernelINS_4gemm6kernel13GemmUniversalIN4cute5tupleIJiiiiEEENS1_10collective13CollectiveMmaINS1_35MainloopSm100TmaUmmaWarpSpecializedILi17ELi2ELi4ENS5_IJNS4_1CILi2EEENSA_ILi1EEESC_EEEEENS5_IJNSA_ILi128EEENSA_ILi64EEESG_EEENS_6half_tENS5_IJlSC_lEEESI_SJ_NS4_8TiledMMAINS4_8MMA_AtomIJNS4_26SM100_MMA_F16BF16_2x1SM_SSISI_SI_fLi128ELi64ELNS4_4UMMA5MajorE0ELSO_0ELNSN_7ScaleInE0ELSP_0EEEEEENS4_6LayoutINS5_IJSC_SC_SC_EEENS5_IJNSA_ILi0EEESU_SU_EEEEENS5_IJNS4_10UnderscoreESX_SX_EEEEENS4_18SM100_TMA_2SM_LOADENS4_14ComposedLayoutINS4_7SwizzleILi3ELi4ELi3EEENS4_18smem_ptr_flag_bitsILi16EEENSS_INS5_IJNSA_ILi8EEESG_EEENS5_IJSG_SC_EEEEEEEvNS4_8identityES10_S1A_vS1B_EENS_8epilogue10collective18CollectiveEpilogueINS1D_23Sm100TmaWarpSpecializedILi3ELi2ELi16ELb1ELb0EEEJNS5_IJSG_SG_SG_EEENS5_IJNSS_ISG_SC_EENSS_INS5_IJNSA_ILi16EEESB_EEENS5_IJSC_NSA_ILi32EEEEEEEEEEESI_SJ_SI_SJ_NS1D_6fusion15FusionCallbacksIS1H_NS1Q_17LinCombPerRowBiasISI_fSI_SI_fLi8ELNS_15FloatRoundStyleE2EEES1I_S1P_JEEENS4_5SM1004TMEM4LOAD26SM100_TMEM_LOAD_32dp32b16xENS4_13SM90_TMA_LOADENS11_INS12_ILi1ELi4ELi3EEES15_NSS_INS5_IJS16_S1K_EEENS5_IJS1K_SC_EEEEEEENS4_39AutoVectorizingCopyWithAssumedAlignmentILi128EEENS4_14SM90_TMA_STOREES25_S27_S27_EEEvvEEEEvNT_6ParamsE,@"STO_CUDA_ENTRY STV_DEFAULT"
_ZN7cutlass13device_kernelINS_4gemm6kernel13GemmUniversalIN4cute5tupleIJiiiiEEENS1_10collective13CollectiveMmaINS1_35MainloopSm100TmaUmmaWarpSpecializedILi17ELi2ELi4ENS5_IJNS4_1CILi2EEENSA_ILi1EEESC_EEEEENS5_IJNSA_ILi128EEENSA_ILi64EEESG_EEENS_6half_tENS5_IJlSC_lEEESI_SJ_NS4_8TiledMMAINS4_8MMA_AtomIJNS4_26SM100_MMA_F16BF16_2x1SM_SSISI_SI_fLi128ELi64ELNS4_4UMMA5MajorE0ELSO_0ELNSN_7ScaleInE0ELSP_0EEEEEENS4_6LayoutINS5_IJSC_SC_SC_EEENS5_IJNSA_ILi0EEESU_SU_EEEEENS5_IJNS4_10UnderscoreESX_SX_EEEEENS4_18SM100_TMA_2SM_LOADENS4_14ComposedLayoutINS4_7SwizzleILi3ELi4ELi3EEENS4_18smem_ptr_flag_bitsILi16EEENSS_INS5_IJNSA_ILi8EEESG_EEENS5_IJSG_SC_EEEEEEEvNS4_8identityES10_S1A_vS1B_EENS_8epilogue10collective18CollectiveEpilogueINS1D_23Sm100TmaWarpSpecializedILi3ELi2ELi16ELb1ELb0EEEJNS5_IJSG_SG_SG_EEENS5_IJNSS_ISG_SC_EENSS_INS5_IJNSA_ILi16EEESB_EEENS5_IJSC_NSA_ILi32EEEEEEEEEEESI_SJ_SI_SJ_NS1D_6fusion15FusionCallbacksIS1H_NS1Q_17LinCombPerRowBiasISI_fSI_SI_fLi8ELNS_15FloatRoundStyleE2EEES1I_S1P_JEEENS4_5SM1004TMEM4LOAD26SM100_TMEM_LOAD_32dp32b16xENS4_13SM90_TMA_LOADENS11_INS12_ILi1ELi4ELi3EEES15_NSS_INS5_IJS16_S1K_EEENS5_IJS1K_SC_EEEEEEENS4_39AutoVectorizingCopyWithAssumedAlignmentILi128EEENS4_14SM90_TMA_STOREES25_S27_S27_EEEvvEEEEvNT_6ParamsE:
[----:B------:R-:W1:Y:S01]  /*0000*/  LDC R1, c[0x0][0x37c] ;  /* 0x0000df00ff017b82 */ /* 0x000e620000000800 */
[----:B------:R-:W2:Y:S01]  /*0010*/  S2R R74, SR_TID.X ;  /* 0x00000000004a7919 */ /* 0x000ea20000002100 */
[----:B------:R-:W3:Y:S06]  /*0020*/  LDCU.64 UR8, c[0x0][0x890] ;  /* 0x00011200ff0877ac */ /* 0x000eec0008000a00 */
[----:B------:R-:W4:Y:S01]  /*0030*/  S2UR UR37, SR_CgaCtaId ;  /* 0x00000000002579c3 */ /* 0x000f220000008800 */
[----:B------:R-:W-:Y:S01]  /*0040*/  PRMT R62, RZ, 0x7610, R62 ;  /* 0x00007610ff3e7816 */ /* 0x000fe2000000003e */
[----:B------:R-:W1:Y:S01]  /*0050*/  LDCU.64 UR46, c[0x0][0x358] ;  /* 0x00006b00ff2e77ac */ /* 0x000e620008000a00 */
[----:B------:R-:W-:-:S02]  /*0060*/  ELECT P0, URZ, PT ;  /* 0x0000000000ff782f */ /* 0x000fc40003800000 */
[----:B---3--:R-:W-:-:S04]  /*0070*/  ISETP.NE.U32.AND P1, PT, RZ, UR8, PT ;  /* 0x00000008ff007c0c */ /* 0x008fc8000bf25070 */
[----:B------:R-:W-:Y:S01]  /*0080*/  ISETP.NE.AND.EX P2, PT, RZ, UR9, PT, P1 ;  /* 0x00000009ff007c0c */ /* 0x000fe2000bf45310 */
[----:B----4-:R-:W-:Y:S02]  /*0090*/  ULOP3.LUT UR5, UR37, 0x1, URZ, 0xc0, !UPT ;  /* 0x0000000125057892 */ /* 0x010fe4000f8ec0ff */
[----:B------:R-:W-:Y:S01]  /*00a0*/  ULOP3.LUT UR4, UR37, 0x1, URZ, 0x3c, !UPT ;  /* 0x0000000125047892 */ /* 0x000fe2000f8e3cff */
[----:B--2---:R-:W-:-:S05]  /*00b0*/  SHF.R.U32.HI R68, RZ, 0x5, R74 ;  /* 0x00000005ff447819 */ /* 0x004fca000001164a */
[----:B------:R-:W2:Y:S02]  /*00c0*/  SHFL.IDX PT, R0, R68, RZ, 0x1f ;  /* 0x00001fff44007589 */ /* 0x000ea400000e0000 */
[----:B--2---:R-:W-:Y:S02]  /*00d0*/  R2UR UR10, R0 ;  /* 0x00000000000a72ca */ /* 0x004fe400000e0000 */
[----:B-1----:R-:W-:Y:S05]  /*00e0*/  @P2 BRA `(.L_x_0) ;  /* 0x00000000002c2947 */ /* 0x002fea0003800000 */
[----:B------:R-:W1:Y:S02]  /*00f0*/  LDCU.64 UR6, c[0x0][0x888] ;  /* 0x00011100ff0677ac */ /* 0x000e640008000a00 */
[----:B-1----:R-:W-:-:S04]  /*0100*/  UISETP.NE.U32.AND UP0, UPT, UR6, URZ, UPT ;  /* 0x000000ff0600728c */ /* 0x002fc8000bf05070 */
[----:B------:R-:W-:-:S09]  /*0110*/  UISETP.NE.AND.EX UP0, UPT, UR7, URZ, UPT, UP0 ;  /* 0x000000ff0700728c */ /* 0x000fd2000bf05300 */
[----:B------:R-:W-:Y:S05]  /*0120*/  BRA.U !UP0, `(.L_x_1) ;  /* 0x0000000108107547 */ /* 0x000fea000b800000 */
[----:B------:R-:W1:Y:S02]  /*0130*/  LDC.64 R34, c[0x0][0x888] ;  /* 0x00022200ff227b82 */ /* 0x000e640000000a00 */
[----:B-1----:R1:W5:Y:S01]  /*0140*/  LDG.E R34, desc[UR46][R34.64] ;  /* 0x0000002e22227981 */ /* 0x002362000c1e1900 */
[----:B------:R-:W-:Y:S01]  /*0150*/  HFMA2 R62, -RZ, RZ, 0, 5.9604644775390625e-08 ;  /* 0x00000001ff3e7431 */ /* 0x000fe200000001ff */
[----:B------:R-:W-:Y:S05]  /*0160*/  BRA `(.L_x_0) ;  /* 0x00000000000c7947 */ /* 0x000fea0003800000 */
.L_x_1:
[----:B------:R-:W1:Y:S01]  /*0170*/  LDCU UR6, c[0x0][0x880] ;  /* 0x00011000ff0677ac */ /* 0x000e620008000800 */
[----:B------:R-:W-:Y:S01]  /*0180*/  HFMA2 R62, -RZ, RZ, 0, 5.9604644775390625e-08 ;  /* 0x00000001ff3e7431 */ /* 0x000fe200000001ff */
[----:B-1----:R-:W-:-:S07]  /*0190*/  MOV R34, UR6 ;  /* 0x0000000600227c02 */ /* 0x002fce0008000f00 */
.L_x_0:
[----:B------:R-:W2:Y:S02]  /*01a0*/  LDCU.64 UR6, c[0x0][0x8b0] ;  /* 0x00011600ff0677ac */ /* 0x000ea40008000a00 */
[----:B--2---:R-:W-:-:S04]  /*01b0*/  UISETP.NE.U32.AND UP0, UPT, UR6, URZ, UPT ;  /* 0x000000ff0600728c */ /* 0x004fc8000bf05070 */
[----:B------:R-:W-:-:S09]  /*01c0*/  UISETP.NE.AND.EX UP0, UPT, UR7, URZ, UPT, UP0 ;  /* 0x000000ff0700728c */ /* 0x000fd2000bf05300 */
[----:B------:R-:W-:Y:S05]  /*01d0*/  BRA.U UP0, `(.L_x_2) ;  /* 0x0000000100247547 */ /* 0x000fea000b800000 */
[----:B------:R-:W2:Y:S02]  /*01e0*/  LDCU.64 UR6, c[0x0][0x8a8] ;  /* 0x00011500ff0677ac */ /* 0x000ea40008000a00 */
[----:B--2---:R-:W-:-:S04]  /*01f0*/  UISETP.NE.U32.AND UP0, UPT, UR6, URZ, UPT ;  /* 0x000000ff0600728c */ /* 0x004fc8000bf05070 */
[----:B------:R-:W-:-:S09]  /*0200*/  UISETP.NE.AND.EX UP0, UPT, UR7, URZ, UPT, UP0 ;  /* 0x000000ff0700728c */ /* 0x000fd2000bf05300 */
[----:B------:R-:W-:Y:S05]  /*0210*/  BRA.U !UP0, `(.L_x_3) ;  /* 0x00000001080c7547 */ /* 0x000fea000b800000 */
[----:B------:R-:W2:Y:S02]  /*0220*/  LDC.64 R2, c[0x0][0x8a8] ;  /* 0x00022a00ff027b82 */ /* 0x000ea40000000a00 */
[----:B--2---:R2:W5:Y:S01]  /*0230*/  LDG.E R33, desc[UR46][R2.64] ;  /* 0x0000002e02217981 */ /* 0x004562000c1e1900 */
[----:B------:R-:W-:Y:S05]  /*0240*/  BRA `(.L_x_2) ;  /* 0x0000000000087947 */ /* 0x000fea0003800000 */
.L_x_3:
[----:B------:R-:W2:Y:S02]  /*0250*/  LDCU UR6, c[0x0][0x8a0] ;  /* 0x00011400ff0677ac */ /* 0x000ea40008000800 */
[----:B--2---:R-:W-:Y:S02]  /*0260*/  MOV R33, UR6 ;  /* 0x0000000600217c02 */ /* 0x004fe40008000f00 */
.L_x_2:
[----:B------:R-:W-:Y:S01]  /*0270*/  IMAD.U32 R0, RZ, RZ, UR10 ;  /* 0x0000000aff007e24 */ /* 0x000fe2000f8e00ff */
[----:B------:R-:W-:Y:S04]  /*0280*/  BSSY.RECONVERGENT B0, `(.L_x_4) ;  /* 0x000000c000007945 */ /* 0x000fe80003800200 */
[C---:B------:R-:W-:Y:S02]  /*0290*/  ISETP.NE.OR P3, PT, R0.reuse, 0x1, !P0 ;  /* 0x000000010000780c */ /* 0x040fe40004765670 */
[----:B------:R-:W-:-:S11]  /*02a0*/  ISETP.NE.OR P2, PT, R0, 0x3, !P0 ;  /* 0x000000030000780c */ /* 0x000fd60004745670 */
[----:B------:R-:W-:Y:S05]  /*02b0*/  @P3 BRA `(.L_x_5) ;  /* 0x0000000000203947 */ /* 0x000fea0003800000 */
[----:B------:R-:W3:Y:S02]  /*02c0*/  LDCU.64 UR6, c[0x0][0x348] ;  /* 0x00006900ff0677ac */ /* 0x000ee40008000a00 */
[----:B---3--:R-:W-:Y:S02]  /*02d0*/  UIADD3 UR12, UP1, UPT, UR6, 0x80, URZ ;  /* 0x00000080060c7890 */ /* 0x008fe4000ff3e0ff */
[----:B------:R-:W-:Y:S02]  /*02e0*/  UIADD3 UR6, UP0, UPT, UR6, 0x180, URZ ;  /* 0x0000018006067890 */ /* 0x000fe4000ff1e0ff */
[----:B------:R-:W-:Y:S02]  /*02f0*/  UIADD3.X UR13, UPT, UPT, URZ, UR7, URZ, UP1, !UPT ;  /* 0x00000007ff0d7290 */ /* 0x000fe40008ffe4ff */
[----:B------:R-:W-:-:S07]  /*0300*/  UIADD3.X UR7, UPT, UPT, URZ, UR7, URZ, UP0, !UPT ;  /* 0x00000007ff077290 */ /* 0x000fce00087fe4ff */
[----:B------:R3:W-:Y:S02]  /*0310*/  UTMACCTL.PF [UR12] ;  /* 0x000000000c0079b9 */ /* 0x0007e40008040000 */
[----:B------:R3:W-:Y:S02]  /*0320*/  UTMACCTL.PF [UR6] ;  /* 0x00000000060079b9 */ /* 0x0007e40008040000 */
[----:B---3--:R-:W-:Y:S01]  /*0330*/  NOP ;  /* 0x0000000000007918 */ /* 0x008fe20000000000 */
.L_x_5:
[----:B------:R-:W-:Y:S05]  /*0340*/  BSYNC.RECONVERGENT B0 ;  /* 0x0000000000007941 */ /* 0x000fea0003800200 */
.L_x_4:
[----:B------:R-:W-:Y:S04]  /*0350*/  BSSY.RECONVERGENT B0, `(.L_x_6) ;  /* 0x000000a000007945 */ /* 0x000fe80003800200 */
        /* <DEDUP_REMOVED lines=9> */
.L_x_7:
[----:B------:R-:W-:Y:S05]  /*03f0*/  BSYNC.RECONVERGENT B0 ;  /* 0x0000000000007941 */ /* 0x000fea0003800200 */
.L_x_6:
[----:B------:R-:W3:Y:S01]  /*0400*/  LDCU.64 UR6, c[0x0][0x888] ;  /* 0x00011100ff0677ac */ /* 0x000ee20008000a00 */
[----:B------:R-:W-:Y:S01]  /*0410*/  ISETP.NE.AND.EX P1, PT, RZ, UR9, PT, P1 ;  /* 0x00000009ff007c0c */ /* 0x000fe2000bf25310 */
[----:B------:R-:W-:Y:S02]  /*0420*/  UPLOP3.LUT UP4, UPT, UPT, UPT, UPT, 0x80, 0x8 ;  /* 0x000000000008789c */ /* 0x000fe40003f8f070 */
[----:B---3--:R-:W-:-:S04]  /*0430*/  UISETP.NE.U32.AND UP5, UPT, UR6, URZ, UPT ;  /* 0x000000ff0600728c */ /* 0x008fc8000bfa5070 */
[----:B------:R-:W-:-:S06]  /*0440*/  UISETP.NE.AND.EX UP5, UPT, UR7, URZ, UPT, UP5 ;  /* 0x000000ff0700728c */ /* 0x000fcc000bfa5350 */
[----:B------:R-:W-:-:S13]  /*0450*/  PLOP3.LUT P2, PT, PT, PT, UP5, 0x80, 0x8 ;  /* 0x000000000008781c */ /* 0x000fda0003f4f058 */
[----:B------:R-:W-:Y:S05]  /*0460*/  @P2 BRA P1, `(.L_x_8) ;  /* 0x0000000000202947 */ /* 0x000fea0000800000 */
[----:B------:R-:W-:Y:S01]  /*0470*/  UISETP.NE.U32.AND UP1, UPT, UR8, URZ, UPT ;  /* 0x000000ff0800728c */ /* 0x000fe2000bf25070 */
[----:B-----5:R-:W-:Y:S01]  /*0480*/  FSETP.NEU.AND P1, PT, R34, RZ, PT ;  /* 0x000000ff2200720b */ /* 0x020fe20003f2d000 */
[----:B------:R-:W-:Y:S02]  /*0490*/  USEL UR6, URZ, 0xffffffff, UP5 ;  /* 0xffffffffff067887 */ /* 0x000fe4000a800000 */
[----:B------:R-:W-:-:S10]  /*04a0*/  UISETP.NE.AND.EX UP1, UPT, UR9, URZ, UPT, UP1 ;  /* 0x000000ff0900728c */ /* 0x000fd4000bf25310 */
[----:B------:R-:W-:Y:S01]  /*04b0*/  VOTEU.ANY UP0, P1 ;  /* 0x0000000000ff7886 */ /* 0x000fe20000800100 */
[----:B------:R-:W-:-:S04]  /*04c0*/  @!UP1 USEL UR6, URZ, 0xffffffff, UP0 ;  /* 0xffffffffff069887 */ /* 0x000fc80008000000 */
[----:B------:R-:W-:-:S04]  /*04d0*/  ULOP3.LUT UR6, UR6, 0x1, URZ, 0xc0, !UPT ;  /* 0x0000000106067892 */ /* 0x000fc8000f8ec0ff */
[----:B------:R-:W-:-:S11]  /*04e0*/  UISETP.NE.U32.AND UP4, UPT, UR6, 0x1, UPT ;  /* 0x000000010600788c */ /* 0x000fd6000bf85070 */
.L_x_8:
[----:B------:R-:W3:Y:S01]  /*04f0*/  SHFL.IDX PT, R0, R68, RZ, 0x1f ;  /* 0x00001fff44007589 */ /* 0x000ee200000e0000 */
[----:B------:R-:W-:-:S04]  /*0500*/  UISETP.NE.AND UP0, UPT, UR10, 0x2, UPT ;  /* 0x000000020a00788c */ /* 0x000fc8000bf05270 */
[----:B------:R-:W-:Y:S02]  /*0510*/  UISETP.EQ.AND UP1, UPT, UR5, URZ, !UP0 ;  /* 0x000000ff0500728c */ /* 0x000fe4000c722270 */
[----:B------:R-:W-:-:S04]  /*0520*/  USEL UR7, URZ, 0x1, UP0 ;  /* 0x00000001ff077887 */ /* 0x000fc80008000000 */
[----:B------:R-:W-:Y:S02]  /*0530*/  PLOP3.LUT P5, PT, P0, PT, UP1, 0x80, 0x8 ;  /* 0x000000000008781c */ /* 0x000fe400007af018 */
[----:B---3--:R-:W-:-:S13]  /*0540*/  ISETP.NE.AND P1, PT, R0, RZ, PT ;  /* 0x000000ff0000720c */ /* 0x008fda0003f25270 */
[----:B------:R-:W-:Y:S05]  /*0550*/  @P1 BRA `(.L_x_9) ;  /* 0x0000000000b81947 */ /* 0x000fea0003800000 */
[----:B------:R-:W-:Y:S01]  /*0560*/  ELECT P1, URZ, PT ;  /* 0x0000000000ff782f */ /* 0x000fe20003820000 */
[----:B------:R-:W-:-:S12]  /*0570*/  BSSY.RECONVERGENT B0, `(.L_x_9) ;  /* 0x000002c000007945 */ /* 0x000fd80003800200 */
[----:B------:R-:W-:Y:S05]  /*0580*/  @!P1 BRA `(.L_x_10) ;  /* 0x0000000000a89947 */ /* 0x000fea0003800000 */
[----:B------:R-:W-:Y:S01]  /*0590*/  UMOV UR8, 0x400 ;  /* 0x0000040000087882 */ /* 0x000fe20000000000 */
[----:B------:R-:W-:Y:S01]  /*05a0*/  UMOV UR6, 0x1 ;  /* 0x0000000100067882 */ /* 0x000fe20000000000 */
[----:B------:R-:W-:Y:S02]  /*05b0*/  ULEA UR8, UR37, UR8, 0x18 ;  /* 0x0000000825087291 */ /* 0x000fe4000f8ec0ff */
[----:B------:R-:W-:-:S04]  /*05c0*/  UIADD3 UR12, UPT, UPT, -UR6, 0x100000, URZ ;  /* 0x00100000060c7890 */ /* 0x000fc8000fffe1ff */
[----:B------:R-:W-:Y:S02]  /*05d0*/  USHF.L.U32 UR13, UR12, 0xb, URZ ;  /* 0x0000000b0c0d7899 */ /* 0x000fe400080006ff */
[----:B------:R-:W-:Y:S01]  /*05e0*/  USHF.L.U32 UR12, UR12, 0x1, URZ ;  /* 0x000000010c0c7899 */ /* 0x000fe200080006ff */
[----:B------:R-:W3:Y:S11]  /*05f0*/  FENCE.VIEW.ASYNC.S ;  /* 0x00000000000073c6 */ /* 0x000ef60000000000 */
[----:B---3--:R3:W4:Y:S01]  /*0600*/  SYNCS.EXCH.64 URZ, [UR8], UR12 ;  /* 0x0000000c08ff75b2 */ /* 0x0087220008000100 */
[----:B------:R3:W1:Y:S01]  /*0610*/  SYNCS.EXCH.64 URZ, [UR8+0x88], UR12 ;  /* 0x0000880c08ff75b2 */ /* 0x0006620008000100 */
        /* <DEDUP_REMOVED lines=31> */
[----:B------:R3:W1:Y:S02]  /*0810*/  SYNCS.EXCH.64 URZ, [UR8+0x108], UR12 ;  /* 0x0001080c08ff75b2 */ /* 0x0006640008000100 */
[----:B---34-:R-:W-:Y:S01]  /*0820*/  NOP ;  /* 0x0000000000007918 */ /* 0x018fe20000000000 */
.L_x_10:
[----:B------:R-:W-:Y:S05]  /*0830*/  BSYNC.RECONVERGENT B0 ;  /* 0x0000000000007941 */ /* 0x000fea0003800200 */
.L_x_9:
[----:B------:R-:W3:Y:S01]  /*0840*/  SHFL.IDX PT, R0, R68, RZ, 0x1f ;  /* 0x00001fff44007589 */ /* 0x000ee200000e0000 */
[----:B------:R-:W-:Y:S01]  /*0850*/  NOP ;  /* 0x0000000000007918 */ /* 0x000fe20000000000 */
[----:B---3--:R-:W-:-:S13]  /*0860*/  ISETP.NE.AND P1, PT, R0, 0x1, PT ;  /* 0x000000010000780c */ /* 0x008fda0003f25270 */
[----:B------:R-:W-:Y:S05]  /*0870*/  @P1 BRA `(.L_x_11) ;  /* 0x00000000004c1947 */ /* 0x000fea0003800000 */
[----:B------:R-:W-:Y:S01]  /*0880*/  UMOV UR9, 0x400 ;  /* 0x0000040000097882 */ /* 0x000fe20000000000 */
[----:B------:R-:W-:Y:S01]  /*0890*/  UMOV UR8, 0x20 ;  /* 0x0000002000087882 */ /* 0x000fe20000000000 */
[----:B------:R-:W-:Y:S01]  /*08a0*/  UMOV UR6, 0x80 ;  /* 0x0000008000067882 */ /* 0x000fe20000000000 */
[----:B------:R-:W-:Y:S02]  /*08b0*/  ULEA UR9, UR37, UR9, 0x18 ;  /* 0x0000000925097291 */ /* 0x000fe4000f8ec0ff */
[----:B------:R-:W-:-:S04]  /*08c0*/  UIADD3 UR12, UPT, UPT, -UR8, 0x100000, URZ ;  /* 0x00100000080c7890 */ /* 0x000fc8000fffe1ff */
[----:B------:R-:W-:Y:S02]  /*08d0*/  USHF.L.U32 UR13, UR12, 0xb, URZ ;  /* 0x0000000b0c0d7899 */ /* 0x000fe400080006ff */
[----:B------:R-:W-:Y:S02]  /*08e0*/  USHF.L.U32 UR12, UR12, 0x1, URZ ;  /* 0x000000010c0c7899 */ /* 0x000fe400080006ff */
[----:B------:R-:W-:-:S04]  /*08f0*/  UIADD3 UR14, UPT, UPT, -UR6, 0x100000, URZ ;  /* 0x00100000060e7890 */ /* 0x000fc8000fffe1ff */
[----:B------:R-:W-:Y:S02]  /*0900*/  USHF.L.U32 UR15, UR14, 0xb, URZ ;  /* 0x0000000b0e0f7899 */ /* 0x000fe400080006ff */
[----:B------:R-:W-:Y:S01]  /*0910*/  USHF.L.U32 UR14, UR14, 0x1, URZ ;  /* 0x000000010e0e7899 */ /* 0x000fe200080006ff */
[----:B------:R-:W-:Y:S01]  /*0920*/  ELECT P1, URZ, PT ;  /* 0x0000000000ff782f */ /* 0x000fe20003820000 */
[----:B------:R-:W3:Y:S02]  /*0930*/  FENCE.VIEW.ASYNC.S ;  /* 0x00000000000073c6 */ /* 0x000ee40000000000 */
[----:B---3--:R3:W4:Y:S08]  /*0940*/  SYNCS.EXCH.64 URZ, [UR9+0x110], UR12 ;  /* 0x0001100c09ff75b2 */ /* 0x0087300008000100 */
[----:B------:R3:W1:Y:S01]  /*0950*/  SYNCS.EXCH.64 URZ, [UR9+0x128], UR14 ;  /* 0x0001280e09ff75b2 */ /* 0x0006620008000100 */
[----:B------:R3:W1:Y:S01]  /*0960*/  SYNCS.EXCH.64 URZ, [UR9+0x118], UR12 ;  /* 0x0001180c09ff75b2 */ /* 0x0006620008000100 */
[----:B------:R3:W1:Y:S01]  /*0970*/  SYNCS.EXCH.64 URZ, [UR9+0x130], UR14 ;  /* 0x0001300e09ff75b2 */ /* 0x0006620008000100 */
[----:B------:R3:W1:Y:S01]  /*0980*/  SYNCS.EXCH.64 URZ, [UR9+0x120], UR12 ;  /* 0x0001200c09ff75b2 */ /* 0x0006620008000100 */
[----:B------:R3:W1:Y:S01]  /*0990*/  SYNCS.EXCH.64 URZ, [UR9+0x138], UR14 ;  /* 0x0001380e09ff75b2 */ /* 0x0006620008000100 */
[----:B------:R-:W-:Y:S01]  /*09a0*/  NOP ;  /* 0x0000000000007918 */ /* 0x000fe20000000000 */
.L_x_11:
[----:B------:R-:W2:Y:S01]  /*09b0*/  SHFL.IDX PT, R0, R68, RZ, 0x1f ;  /* 0x00001fff44007589 */ /* 0x000ea200000e0000 */
[----:B------:R-:W-:Y:S01]  /*09c0*/  NOP ;  /* 0x0000000000007918 */ /* 0x000fe20000000000 */
[----:B--2---:R-:W-:-:S13]  /*09d0*/  ISETP.NE.AND P1, PT, R0, 0x3, PT ;  /* 0x000000030000780c */ /* 0x004fda0003f25270 */
[----:B------:R-:W-:Y:S05]  /*09e0*/  @P1 BRA `(.L_x_12) ;  /* 0x00000000002c1947 */ /* 0x000fea0003800000 */
[----:B------:R-:W-:Y:S01]  /*09f0*/  UMOV UR8, 0x400 ;  /* 0x0000040000087882 */ /* 0x000fe20000000000 */
[----:B------:R-:W-:Y:S01]  /*0a00*/  UMOV UR6, 0x20 ;  /* 0x0000002000067882 */ /* 0x000fe20000000000 */
[----:B------:R-:W-:Y:S02]  /*0a10*/  ULEA UR8, UR37, UR8, 0x18 ;  /* 0x0000000825087291 */ /* 0x000fe4000f8ec0ff */
[----:B---3--:R-:W-:-:S04]  /*0a20*/  UIADD3 UR12, UPT, UPT, -UR6, 0x100000, URZ ;  /* 0x00100000060c7890 */ /* 0x008fc8000fffe1ff */
[----:B------:R-:W-:Y:S02]  /*0a30*/  USHF.L.U32 UR13, UR12, 0xb, URZ ;  /* 0x0000000b0c0d7899 */ /* 0x000fe400080006ff */
[----:B------:R-:W-:Y:S01]  /*0a40*/  USHF.L.U32 UR12, UR12, 0x1, URZ ;  /* 0x000000010c0c7899 */ /* 0x000fe200080006ff */
[----:B------:R-:W-:Y:S01]  /*0a50*/  ELECT P1, URZ, PT ;  /* 0x0000000000ff782f */ /* 0x000fe20003820000 */
[----:B------:R-:W2:Y:S10]  /*0a60*/  FENCE.VIEW.ASYNC.S ;  /* 0x00000000000073c6 */ /* 0x000eb40000000000 */
[----:B--2---:R2:W3:Y:S01]  /*0a70*/  SYNCS.EXCH.64 URZ, [UR8+0x140], UR12 ;  /* 0x0001400c08ff75b2 */ /* 0x0044e20008000100 */
[----:B------:R2:W1:Y:S01]  /*0a80*/  SYNCS.EXCH.64 URZ, [UR8+0x148], UR12 ;  /* 0x0001480c08ff75b2 */ /* 0x0004620008000100 */
[----:B------:R-:W-:Y:S01]  /*0a90*/  NOP ;  /* 0x0000000000007918 */ /* 0x000fe20000000000 */
.L_x_12:
[----:B------:R-:W4:Y:S01]  /*0aa0*/  SHFL.IDX PT, R0, R68, RZ, 0x1f ;  /* 0x00001fff44007589 */ /* 0x000f2200000e0000 */
[----:B------:R-:W-:Y:S01]  /*0ab0*/  NOP ;  /* 0x0000000000007918 */ /* 0x000fe20000000000 */
[----:B----4-:R-:W-:-:S13]  /*0ac0*/  ISETP.NE.AND P1, PT, R0, 0x4, PT ;  /* 0x000000040000780c */ /* 0x010fda0003f25270 */
[----:B------:R-:W-:Y:S05]  /*0ad0*/  @P1 BRA `(.L_x_13) ;  /* 0x0000000000481947 */ /* 0x000fea0003800000 */
[----:B---3--:R-:W-:Y:S01]  /*0ae0*/  UMOV UR9, 0x1e0 ;  /* 0x000001e000097882 */ /* 0x008fe20000000000 */
[----:B--2---:R-:W-:Y:S01]  /*0af0*/  UMOV UR8, 0x400 ;  /* 0x0000040000087882 */ /* 0x004fe20000000000 */
[----:B------:R-:W-:Y:S01]  /*0b00*/  USEL UR9, UR9, 0x1a0, UP4 ;  /* 0x000001a009097887 */ /* 0x000fe2000a000000 */
        /* <DEDUP_REMOVED lines=9> */
[----:B------:R-:W2:Y:S02]  /*0ba0*/  FENCE.VIEW.ASYNC.S ;  /* 0x00000000000073c6 */ /* 0x000ea40000000000 */
[----:B--2---:R4:W2:Y:S08]  /*0bb0*/  SYNCS.EXCH.64 URZ, [UR8+0x150], UR12 ;  /* 0x0001500c08ff75b2 */ /* 0x0048b00008000100 */
[----:B------:R4:W3:Y:S01]  /*0bc0*/  SYNCS.EXCH.64 URZ, [UR8+0x160], UR14 ;  /* 0x0001600e08ff75b2 */ /* 0x0008e20008000100 */
[----:B------:R4:W1:Y:S01]  /*0bd0*/  SYNCS.EXCH.64 URZ, [UR8+0x158], UR12 ;  /* 0x0001580c08ff75b2 */ /* 0x0008620008000100 */
[----:B------:R4:W1:Y:S02]  /*0be0*/  SYNCS.EXCH.64 URZ, [UR8+0x168], UR14 ;  /* 0x0001680e08ff75b2 */ /* 0x0008640008000100 */
[----:B----4-:R-:W-:Y:S01]  /*0bf0*/  NOP ;  /* 0x0000000000007918 */ /* 0x010fe20000000000 */
.L_x_13:
[----:B------:R-:W4:Y:S01]  /*0c00*/  SHFL.IDX PT, R0, R68, RZ, 0x1f ;  /* 0x00001fff44007589 */ /* 0x000f2200000e0000 */
[----:B------:R-:W-:Y:S01]  /*0c10*/  NOP ;  /* 0x0000000000007918 */ /* 0x000fe20000000000 */
[----:B----4-:R-:W-:-:S13]  /*0c20*/  ISETP.NE.AND P1, PT, R0, 0x5, PT ;  /* 0x000000050000780c */ /* 0x010fda0003f25270 */
[----:B------:R-:W-:Y:S05]  /*0c30*/  @P1 BRA `(.L_x_14) ;  /* 0x0000000000541947 */ /* 0x000fea0003800000 */
[----:B---3--:R-:W-:Y:S01]  /*0c40*/  UMOV UR9, 0x400 ;  /* 0x0000040000097882 */ /* 0x008fe20000000000 */
[----:B--2---:R-:W-:Y:S01]  /*0c50*/  UMOV UR8, 0x1 ;  /* 0x0000000100087882 */ /* 0x004fe20000000000 */
        /* <DEDUP_REMOVED lines=13> */
[----:B------:R4:W1:Y:S01]  /*0d30*/  SYNCS.EXCH.64 URZ, [UR9+0x198], UR14 ;  /* 0x0001980e09ff75b2 */ /* 0x0008620008000100 */
[----:B------:R4:W1:Y:S01]  /*0d40*/  SYNCS.EXCH.64 URZ, [UR9+0x180], UR12 ;  /* 0x0001800c09ff75b2 */ /* 0x0008620008000100 */
[----:B------:R4:W1:Y:S01]  /*0d50*/  SYNCS.EXCH.64 URZ, [UR9+0x1a0], UR14 ;  /* 0x0001a00e09ff75b2 */ /* 0x0008620008000100 */
[----:B------:R4:W1:Y:S01]  /*0d60*/  SYNCS.EXCH.64 URZ, [UR9+0x188], UR12 ;  /* 0x0001880c09ff75b2 */ /* 0x0008620008000100 */
[----:B------:R4:W1:Y:S02]  /*0d70*/  SYNCS.EXCH.64 URZ, [UR9+0x1a8], UR14 ;  /* 0x0001a80e09ff75b2 */ /* 0x0008640008000100 */
[----:B----4-:R-:W-:Y:S01]  /*0d80*/  NOP ;  /* 0x0000000000007918 */ /* 0x010fe20000000000 */
.L_x_14:
[----:B------:R-:W4:Y:S01]  /*0d90*/  SHFL.IDX PT, R0, R68, RZ, 0x1f ;  /* 0x00001fff44007589 */ /* 0x000f2200000e0000 */
[----:B------:R-:W-:Y:S01]  /*0da0*/  ISETP.NE.OR P0, PT, RZ, UR10, !P0 ;  /* 0x0000000aff007c0c */ /* 0x000fe2000c705670 */
[----:B------:R-:W-:Y:S01]  /*0db0*/  NOP ;  /* 0x0000000000007918 */ /* 0x000fe20000000000 */
[----:B----4-:R-:W-:-:S13]  /*0dc0*/  ISETP.NE.AND P1, PT, R0, 0x3, PT ;  /* 0x000000030000780c */ /* 0x010fda0003f25270 */
[----:B------:R-:W-:Y:S05]  /*0dd0*/  @P1 BRA `(.L_x_15) ;  /* 0x0000000000341947 */ /* 0x000fea0003800000 */
[----:B--2---:R-:W-:Y:S01]  /*0de0*/  UMOV UR8, 0x400 ;  /* 0x0000040000087882 */ /* 0x004fe20000000000 */
[----:B------:R-:W-:Y:S01]  /*0df0*/  UMOV UR6, 0x20 ;  /* 0x0000002000067882 */ /* 0x000fe20000000000 */
[----:B------:R-:W-:Y:S02]  /*0e00*/  ULEA UR8, UR37, UR8, 0x18 ;  /* 0x0000000825087291 */ /* 0x000fe4000f8ec0ff */
[----:B---3--:R-:W-:-:S04]  /*0e10*/  UIADD3 UR12, UPT, UPT, -UR6, 0x100000, URZ ;  /* 0x00100000060c7890 */ /* 0x008fc8000fffe1ff */
[----:B------:R-:W-:Y:S02]  /*0e20*/  USHF.L.U32 UR13, UR12, 0xb, URZ ;  /* 0x0000000b0c0d7899 */ /* 0x000fe400080006ff */
[----:B------:R-:W-:Y:S01]  /*0e30*/  USHF.L.U32 UR12, UR12, 0x1, URZ ;  /* 0x000000010c0c7899 */ /* 0x000fe200080006ff */
[----:B------:R-:W-:Y:S01]  /*0e40*/  ELECT P1, URZ, PT ;  /* 0x0000000000ff782f */ /* 0x000fe20003820000 */
[----:B------:R-:W2:Y:S10]  /*0e50*/  FENCE.VIEW.ASYNC.S ;  /* 0x00000000000073c6 */ /* 0x000eb40000000000 */
[----:B--2---:R4:W2:Y:S01]  /*0e60*/  SYNCS.EXCH.64 URZ, [UR8+0x1b0], UR12 ;  /* 0x0001b00c08ff75b2 */ /* 0x0048a20008000100 */
[----:B------:R4:W3:Y:S01]  /*0e70*/  SYNCS.EXCH.64 URZ, [UR8+0x1c0], UR12 ;  /* 0x0001c00c08ff75b2 */ /* 0x0008e20008000100 */
[----:B------:R4:W1:Y:S01]  /*0e80*/  SYNCS.EXCH.64 URZ, [UR8+0x1b8], UR12 ;  /* 0x0001b80c08ff75b2 */ /* 0x0008620008000100 */
[----:B------:R4:W1:Y:S02]  /*0e90*/  SYNCS.EXCH.64 URZ, [UR8+0x1c8], UR12 ;  /* 0x0001c80c08ff75b2 */ /* 0x0008640008000100 */
[----:B----4-:R-:W-:Y:S01]  /*0ea0*/  NOP ;  /* 0x0000000000007918 */ /* 0x010fe20000000000 */
.L_x_15:
[----:B------:R-:W-:Y:S01]  /*0eb0*/  VOTEU.ALL UP0, P0 ;  /* 0x0000000000ff7886 */ /* 0x000fe20000000000 */
[----:B--2---:R-:W2:Y:S01]  /*0ec0*/  LDCU UR8, c[0x0][0x36c] ;  /* 0x00006d80ff0877ac */ /* 0x004ea20008000800 */
[----:B------:R-:W-:Y:S01]  /*0ed0*/  NOP ;  /* 0x0000000000007918 */ /* 0x000fe20000000000 */
[----:B------:R-:W-:Y:S01]  /*0ee0*/  LOP3.LUT R2, R74, 0x1f, RZ, 0xc0, !PT ;  /* 0x0000001f4a027812 */ /* 0x000fe200078ec0ff */
[----:B---3--:R-:W-:Y:S01]  /*0ef0*/  UMOV UR12, 0x20 ;  /* 0x00000020000c7882 */ /* 0x008fe20000000000 */
[----:B------:R-:W-:Y:S01]  /*0f00*/  @!UP0 UMOV UR6, 0x400 ;  /* 0x0000040000068882 */ /* 0x000fe20000000000 */
[----:B------:R-:W-:-:S04]  /*0f10*/  @!UP0 UIADD3 UR12, UPT, UPT, -UR12, 0x100000, URZ ;  /* 0x001000000c0c8890 */ /* 0x000fc8000fffe1ff */
[----:B------:R-:W-:Y:S02]  /*0f20*/  @!UP0 USHF.L.U32 UR13, UR12, 0xb, URZ ;  /* 0x0000000b0c0d8899 */ /* 0x000fe400080006ff */
[----:B------:R-:W-:Y:S02]  /*0f30*/  @!UP0 USHF.L.U32 UR12, UR12, 0x1, URZ ;  /* 0x000000010c0c8899 */ /* 0x000fe400080006ff */
[----:B------:R-:W-:Y:S01]  /*0f40*/  @!UP0 ULEA UR6, UR37, UR6, 0x18 ;  /* 0x0000000625068291 */ /* 0x000fe2000f8ec0ff */
[----:B------:R-:W-:Y:S01]  /*0f50*/  VOTEU.ALL UP0, P0 ;  /* 0x0000000000ff7886 */ /* 0x000fe20000000000 */
[----:B------:R-:W-:Y:S01]  /*0f60*/  UISETP.NE.AND UP3, UPT, UR10, URZ, UPT ;  /* 0x000000ff0a00728c */ /* 0x000fe2000bf65270 */
[----:B------:R-:W3:Y:S09]  /*0f70*/  FENCE.VIEW.ASYNC.S ;  /* 0x00000000000073c6 */ /* 0x000ef20000000000 */
[----:B---3--:R3:W4:Y:S01]  /*0f80*/  @!UP0 SYNCS.EXCH.64 URZ, [UR6+0x1d0], UR12 ;  /* 0x0001d00c06ff85b2 */ /* 0x0087220008000100 */
[----:B--2---:R-:W-:-:S09]  /*0f90*/  UISETP.EQ.U32.AND UP0, UPT, UR8, 0x1, UPT ;  /* 0x000000010800788c */ /* 0x004fd2000bf02070 */
[----:B------:R-:W-:Y:S05]  /*0fa0*/  BRA.U !UP0, `(.L_x_16) ;  /* 0x0000000108087547 */ /* 0x000fea000b800000 */
[----:B-1--4-:R-:W-:Y:S01]  /*0fb0*/  UCGABAR_ARV ;  /* 0x00000000000079c7 */ /* 0x012fe20008000000 */
[----:B------:R-:W-:Y:S05]  /*0fc0*/  BRA `(.L_x_17) ;  /* 0x0000000000047947 */ /* 0x000fea0003800000 */
.L_x_16:
[----:B-1--4-:R-:W-:Y:S01]  /*0fd0*/  NOP ;  /* 0x0000000000007918 */ /* 0x012fe20000000000 */
.L_x_17:
[----:B------:R-:W1:Y:S01]  /*0fe0*/  S2R R15, SR_CTAID.Y ;  /* 0x00000000000f7919 */ /* 0x000e620000002600 */
[----:B------:R-:W-:-:S05]  /*0ff0*/  CS2R.32 R61, SR_CgaSize ;  /* 0x00000000003d7805 */ /* 0x000fca0000008a00 */
[----:B------:R-:W-:-:S05]  /*1000*/  IMAD R61, R61, -0xa0, RZ ;  /* 0xffffff603d3d7824 */ /* 0x000fca00078e02ff */
[----:B---3--:R-:W-:-:S14]  /*1010*/  R2UR UR6, R61 ;  /* 0x000000003d0672ca */ /* 0x008fdc00000e0000 */
[----:B------:R-:W2:Y:S01]  /*1020*/  LDCU UR6, c[0x0][UR6+0x2b4] ;  /* 0x00005680060677ac */ /* 0x000ea20008000800 */
[----:B------:R-:W-:-:S05]  /*1030*/  CS2R.32 R0, SR_CgaSize ;  /* 0x0000000000007805 */ /* 0x000fca0000008a00 */
[----:B------:R-:W-:-:S06]  /*1040*/  IMAD R0, R0, -0xa0, RZ ;  /* 0xffffff6000007824 */ /* 0x000fcc00078e02ff */
[----:B------:R-:W3:Y:S01]  /*1050*/  LDC R0, c[0x0][R0+0x2a4] ;  /* 0x0000a90000007b82 */ /* 0x000ee20000000800 */
[----:B------:R-:W-:Y:S01]  /*1060*/  PRMT R10, RZ, 0x7610, R10 ;  /* 0x00007610ff0a7816 */ /* 0x000fe2000000000a */
[----:B------:R-:W4:Y:S01]  /*1070*/  S2R R3, SR_CTAID.X ;  /* 0x0000000000037919 */ /* 0x000f220000002500 */
[----:B------:R-:W-:-:S05]  /*1080*/  CS2R.32 R61, SR_CgaSize ;  /* 0x00000000003d7805 */ /* 0x000fca0000008a00 */
[----:B------:R-:W-:-:S05]  /*1090*/  IMAD R61, R61, -0xa0, RZ ;  /* 0xffffff603d3d7824 */ /* 0x000fca00078e02ff */
[----:B------:R-:W-:-:S14]  /*10a0*/  R2UR UR8, R61 ;  /* 0x000000003d0872ca */ /* 0x000fdc00000e0000 */
[----:B------:R-:W3:Y:S01]  /*10b0*/  LDCU UR8, c[0x0][UR8+0x2b0] ;  /* 0x00005600080877ac */ /* 0x000ee20008000800 */
[----:B------:R-:W-:Y:S01]  /*10c0*/  UISETP.NE.AND UP1, UPT, UR10, 0x2, UPT ;  /* 0x000000020a00788c */ /* 0x000fe2000bf25270 */
[----:B------:R-:W2:Y:S01]  /*10d0*/  LDC R11, c[0x0][0xb24] ;  /* 0x0002c900ff0b7b82 */ /* 0x000ea20000000800 */
[----:B------:R-:W-:-:S05]  /*10e0*/  CS2R.32 R4, SR_CgaSize ;  /* 0x0000000000047805 */ /* 0x000fca0000008a00 */
[----:B------:R-:W-:-:S06]  /*10f0*/  IMAD R4, R4, -0xa0, RZ ;  /* 0xffffff6004047824 */ /* 0x000fcc00078e02ff */
[----:B------:R-:W3:Y:S08]  /*1100*/  LDC R4, c[0x0][R4+0x2a0] ;  /* 0x0000a80004047b82 */ /* 0x000ef00000000800 */
[----:B------:R-:W3:Y:S01]  /*1110*/  LDC R28, c[0x0][0xb24] ;  /* 0x0002c900ff1c7b82 */ /* 0x000ee20000000800 */
[----:B-1----:R-:W-:-:S07]  /*1120*/  I2FP.F32.U32 R60, R15 ;  /* 0x0000000f003c7245 */ /* 0x002fce0000201000 */
[----:B------:R-:W1:Y:S01]  /*1130*/  S2UR UR36, SR_CTAID.Z ;  /* 0x00000000002479c3 */ /* 0x000e620000002700 */
[----:B--2---:R-:W-:Y:S01]  /*1140*/  ISETP.GE.AND P0, PT, R11, 0x1, PT ;  /* 0x000000010b00780c */ /* 0x004fe20003f06270 */
[----:B----4-:R-:W-:Y:S01]  /*1150*/  IMAD.MOV.U32 R14, RZ, RZ, R3 ;  /* 0x000000ffff0e7224 */ /* 0x010fe200078e0003 */
[----:B------:R-:W-:Y:S01]  /*1160*/  I2FP.F32.U32 R61, R3 ;  /* 0x00000003003d7245 */ /* 0x000fe20000201000 */
[----:B------:R-:W-:Y:S01]  /*1170*/  FMUL R60, R60, UR6 ;  /* 0x000000063c3c7c20 */ /* 0x000fe20008400000 */
[----:B------:R-:W2:Y:S03]  /*1180*/  LDCU UR6, c[0x0][0xb30] ;  /* 0x00016600ff0677ac */ /* 0x000ea60008000800 */
[----:B---3--:R-:W-:Y:S02]  /*1190*/  FMUL R61, R61, UR8 ;  /* 0x000000083d3d7c20 */ /* 0x008fe40008400000 */
[----:B------:R-:W3:Y:S08]  /*11a0*/  F2I.U32.TRUNC.NTZ R60, R60 ;  /* 0x0000003c003c7305 */ /* 0x000ef0000020f000 */
[----:B------:R-:W4:Y:S01]  /*11b0*/  F2I.U32.TRUNC.NTZ R61, R61 ;  /* 0x0000003d003d7305 */ /* 0x000f22000020f000 */
[----:B--2---:R-:W-:Y:S01]  /*11c0*/  UISETP.NE.AND UP2, UPT, UR6, 0x1, UPT ;  /* 0x000000010600788c */ /* 0x004fe2000bf45270 */
[----:B---3--:R-:W-:-:S05]  /*11d0*/  IADD3 R60, PT, PT, -R60, RZ, RZ ;  /* 0x000000ff3c3c7210 */ /* 0x008fca0007ffe1ff */
[----:B------:R-:W-:Y:S01]  /*11e0*/  IMAD R60, R0, R60, R15 ;  /* 0x0000003c003c7224 */ /* 0x000fe200078e020f */
[----:B------:R-:W-:Y:S01]  /*11f0*/  PRMT R0, RZ, 0x7610, R0 ;  /* 0x00007610ff007816 */ /* 0x000fe20000000000 */
[----:B----4-:R-:W-:-:S04]  /*1200*/  IMAD.MOV R61, RZ, RZ, -R61 ;  /* 0x000000ffff3d7224 */ /* 0x010fc800078e0a3d */
[----:B------:R-:W-:Y:S01]  /*1210*/  IMAD R61, R4, R61, R3 ;  /* 0x0000003d043d7224 */ /* 0x000fe200078e0203 */
[----:B-1----:R-:W-:Y:S06]  /*1220*/  BRA.U UP3, `(.L_x_18) ;  /* 0x0000000103247547 */ /* 0x002fec000b800000 */
[----:B------:R-:W-:Y:S01]  /*1230*/  ISETP.NE.AND P1, PT, R60, RZ, PT ;  /* 0x000000ff3c00720c */ /* 0x000fe20003f25270 */
[----:B------:R-:W-:Y:S01]  /*1240*/  IMAD.MOV.U32 R0, RZ, RZ, 0x3 ;  /* 0x00000003ff007424 */ /* 0x000fe200078e00ff */
[C---:B------:R-:W-:Y:S02]  /*1250*/  LOP3.LUT R4, R61.reuse, 0xfffffffe, RZ, 0xc0, !PT ;  /* 0xfffffffe3d047812 */ /* 0x040fe400078ec0ff */
[----:B------:R-:W-:Y:S02]  /*1260*/  ISETP.LT.U32.OR P1, PT, R61, 0x2, !P1 ;  /* 0x000000023d00780c */ /* 0x000fe40004f21470 */
[----:B------:R-:W-:Y:S02]  /*1270*/  SHF.L.U32 R0, R0, R4, RZ ;  /* 0x0000000400007219 */ /* 0x000fe400000006ff */
[----:B------:R-:W-:Y:S02]  /*1280*/  SEL R6, RZ, 0x1, !P1 ;  /* 0x00000001ff067807 */ /* 0x000fe40004800000 */
[----:B------:R-:W-:-:S05]  /*1290*/  SEL R5, RZ, 0x2, !P1 ;  /* 0x00000002ff057807 */ /* 0x000fca0004800000 */
[----:B------:R-:W-:-:S05]  /*12a0*/  IMAD.IADD R5, R6, 0x1, R5 ;  /* 0x0000000106057824 */ /* 0x000fca00078e0205 */
[----:B------:R-:W-:Y:S02]  /*12b0*/  PRMT R10, R5, 0x7610, R10 ;  /* 0x00007610050a7816 */ /* 0x000fe4000000000a */
.L_x_18:
[----:B------:R-:W-:Y:S05]  /*12c0*/  @!P0 BRA `(.L_x_19) ;  /* 0x0000000000b88947 */ /* 0x000fea0003800000 */
[----:B------:R-:W1:Y:S01]  /*12d0*/  LDC.64 R6, c[0x0][0xb18] ;  /* 0x0002c600ff067b82 */ /* 0x000e620000000a00 */
[----:B------:R-:W-:-:S07]  /*12e0*/  ISETP.NE.AND P0, PT, R11, 0x1, PT ;  /* 0x000000010b00780c */ /* 0x000fce0003f05270 */
[----:B------:R-:W2:Y:S08]  /*12f0*/  LDC R14, c[0x0][0xb0c] ;  /* 0x0002c300ff0e7b82 */ /* 0x000eb00000000800 */
[----:B------:R-:W3:Y:S08]  /*1300*/  LDC R16, c[0x0][0x370] ;  /* 0x0000dc00ff107b82 */ /* 0x000ef00000000800 */
[----:B------:R-:W4:Y:S01]  /*1310*/  LDC R13, c[0x0][0x374] ;  /* 0x0000dd00ff0d7b82 */ /* 0x000f220000000800 */
[----:B-1----:R-:W-:-:S07]  /*1320*/  ISETP.NE.AND P1, PT, R6, 0x1, PT ;  /* 0x000000010600780c */ /* 0x002fce0003f25270 */
[----:B------:R-:W3:Y:S01]  /*1330*/  LDC.64 R8, c[0x0][0xb10] ;  /* 0x0002c400ff087b82 */ /* 0x000ee20000000a00 */
[----:B--2---:R-:W-:-:S07]  /*1340*/  ISETP.NE.AND P2, PT, R14, 0x1, PT ;  /* 0x000000010e00780c */ /* 0x004fce0003f45270 */
[----:B------:R-:W1:Y:S08]  /*1350*/  LDC R12, c[0x0][0xb20] ;  /* 0x0002c800ff0c7b82 */ /* 0x000e700000000800 */
[----:B------:R-:W2:Y:S01]  /*1360*/  LDC.64 R4, c[0x0][0xb28] ;  /* 0x0002ca00ff047b82 */ /* 0x000ea20000000a00 */
[----:B----4-:R-:W-:-:S04]  /*1370*/  IMAD.HI.U32 R17, R13, R7, RZ ;  /* 0x000000070d117227 */ /* 0x010fc800078e00ff */
[----:B------:R-:W-:-:S04]  /*1380*/  IMAD.HI.U32 R7, R15, R7, RZ ;  /* 0x000000070f077227 */ /* 0x000fc800078e00ff */
[----:B---3--:R-:W-:-:S05]  /*1390*/  IMAD.HI.U32 R18, R16, R8, RZ ;  /* 0x0000000810127227 */ /* 0x008fca00078e00ff */
[-C--:B------:R-:W-:Y:S01]  /*13a0*/  @P2 SHF.R.U32.HI R16, RZ, R9.reuse, R18 ;  /* 0x00000009ff102219 */ /* 0x080fe20000011612 */
[----:B------:R-:W-:Y:S01]  /*13b0*/  IMAD.HI.U32 R18, R3, R8, RZ ;  /* 0x0000000803127227 */ /* 0x000fe200078e00ff */
[-C--:B-1----:R-:W-:Y:S02]  /*13c0*/  @P1 SHF.R.U32.HI R13, RZ, R12.reuse, R17 ;  /* 0x0000000cff0d1219 */ /* 0x082fe40000011611 */
[----:B------:R-:W-:Y:S02]  /*13d0*/  SHF.R.U32.HI R7, RZ, R12, R7 ;  /* 0x0000000cff077219 */ /* 0x000fe40000011607 */
[----:B------:R-:W-:Y:S02]  /*13e0*/  SHF.R.U32.HI R18, RZ, R9, R18 ;  /* 0x00000009ff127219 */ /* 0x000fe40000011612 */
[----:B------:R-:W-:Y:S01]  /*13f0*/  SEL R7, R15, R7, !P1 ;  /* 0x000000070f077207 */ /* 0x000fe20004800000 */
[----:B--2---:R-:W-:Y:S01]  /*1400*/  IMAD.HI.U32 R17, R13, R4, RZ ;  /* 0x000000040d117227 */ /* 0x004fe200078e00ff */
[----:B------:R-:W-:-:S03]  /*1410*/  SEL R18, R3, R18, !P2 ;  /* 0x0000001203127207 */ /* 0x000fc60005000000 */
[----:B------:R-:W-:Y:S01]  /*1420*/  IMAD.HI.U32 R8, R16, R4, RZ ;  /* 0x0000000410087227 */ /* 0x000fe200078e00ff */
[----:B------:R-:W-:-:S04]  /*1430*/  @P0 SHF.R.U32.HI R13, RZ, R5, R17 ;  /* 0x00000005ff0d0219 */ /* 0x000fc80000011611 */
[----:B------:R-:W-:Y:S01]  /*1440*/  @P0 SHF.R.U32.HI R16, RZ, R5, R8 ;  /* 0x00000005ff100219 */ /* 0x000fe20000011608 */
[----:B------:R-:W-:-:S04]  /*1450*/  IMAD R13, R13, R11, RZ ;  /* 0x0000000b0d0d7224 */ /* 0x000fc800078e02ff */
[----:B------:R-:W-:Y:S01]  /*1460*/  IMAD R8, R16, R11, RZ ;  /* 0x0000000b10087224 */ /* 0x000fe200078e02ff */
[----:B------:R-:W-:-:S04]  /*1470*/  ISETP.GE.AND P1, PT, R7, R13, PT ;  /* 0x0000000d0700720c */ /* 0x000fc80003f26270 */
[----:B------:R-:W-:Y:S01]  /*1480*/  ISETP.GE.OR P1, PT, R18, R8, P1 ;  /* 0x000000081200720c */ /* 0x000fe20000f26670 */
[----:B------:R-:W-:-:S05]  /*1490*/  IMAD.HI.U32 R8, R7, R4, RZ ;  /* 0x0000000407087227 */ /* 0x000fca00078e00ff */
[----:B------:R-:W-:-:S04]  /*14a0*/  SHF.R.U32.HI R8, RZ, R5, R8 ;  /* 0x00000005ff087219 */ /* 0x000fc80000011608 */
[----:B------:R-:W-:-:S03]  /*14b0*/  SEL R8, R7, R8, !P0 ;  /* 0x0000000807087207 */ /* 0x000fc60004000000 */
[----:B------:R-:W-:Y:S01]  /*14c0*/  @!P1 IMAD.HI.U32 R9, R18, R4, RZ ;  /* 0x0000000412099227 */ /* 0x000fe200078e00ff */
[----:B------:R-:W-:-:S04]  /*14d0*/  IADD3 R4, PT, PT, -R8, RZ, RZ ;  /* 0x000000ff08047210 */ /* 0x000fc80007ffe1ff */
[----:B------:R-:W-:Y:S01]  /*14e0*/  @!P1 SHF.R.U32.HI R5, RZ, R5, R9 ;  /* 0x00000005ff059219 */ /* 0x000fe20000011609 */
[----:B------:R-:W-:Y:S01]  /*14f0*/  IMAD R4, R11, R4, R7 ;  /* 0x000000040b047224 */ /* 0x000fe200078e0207 */
[----:B------:R-:W-:Y:S02]  /*1500*/  IADD3 R9, PT, PT, -R7, RZ, RZ ;  /* 0x000000ff07097210 */ /* 0x000fe40007ffe1ff */
[----:B------:R-:W-:-:S03]  /*1510*/  @!P1 SEL R5, R18, R5, !P0 ;  /* 0x0000000512059207 */ /* 0x000fc60004000000 */
[----:B------:R-:W-:Y:S02]  /*1520*/  IMAD R9, R6, R9, R15 ;  /* 0x0000000906097224 */ /* 0x000fe400078e020f */
[--C-:B------:R-:W-:Y:S02]  /*1530*/  @!P1 IMAD.IADD R8, R8, 0x1, -R5.reuse ;  /* 0x0000000108089824 */ /* 0x100fe400078e0a05 */
[----:B------:R-:W-:Y:S01]  /*1540*/  @!P1 IMAD R5, R4, R16, R5 ;  /* 0x0000001004059224 */ /* 0x000fe200078e0205 */
[----:B------:R-:W-:Y:S01]  /*1550*/  IADD3 R4, PT, PT, -R18, RZ, RZ ;  /* 0x000000ff12047210 */ /* 0x000fe20007ffe1ff */
[----:B------:R-:W-:Y:S02]  /*1560*/  @!P1 IMAD R7, R8, R11, R18 ;  /* 0x0000000b08079224 */ /* 0x000fe400078e0212 */
[----:B------:R-:W-:Y:S02]  /*1570*/  @!P1 IMAD.MOV.U32 R18, RZ, RZ, R5 ;  /* 0x000000ffff129224 */ /* 0x000fe400078e0005 */
[----:B------:R-:W-:-:S02]  /*1580*/  IMAD R4, R14, R4, R3 ;  /* 0x000000040e047224 */ /* 0x000fc400078e0203 */
[----:B------:R-:W-:Y:S02]  /*1590*/  IMAD R15, R7, R6, R9 ;  /* 0x00000006070f7224 */ /* 0x000fe400078e0209 */
[----:B------:R-:W-:Y:S02]  /*15a0*/  IMAD R14, R18, R14, R4 ;  /* 0x0000000e120e7224 */ /* 0x000fe400078e0204 */
.L_x_19:
[----:B------:R-:W-:Y:S05]  /*15b0*/  BRA.U UP2, `(.L_x_20) ;  /* 0x0000000102407547 */ /* 0x000fea000b800000 */
[----:B------:R-:W1:Y:S08]  /*15c0*/  LDC.64 R6, c[0x0][0xb10] ;  /* 0x0002c400ff067b82 */ /* 0x000e700000000a00 */
[----:B------:R-:W2:Y:S08]  /*15d0*/  LDC.64 R4, c[0x0][0xb18] ;  /* 0x0002c600ff047b82 */ /* 0x000eb00000000a00 */
[----:B------:R-:W3:Y:S08]  /*15e0*/  LDC R8, c[0x0][0xb20] ;  /* 0x0002c800ff087b82 */ /* 0x000ef00000000800 */
[----:B------:R-:W4:Y:S01]  /*15f0*/  LDC R9, c[0x0][0xb0c] ;  /* 0x0002c300ff097b82 */ /* 0x000f220000000800 */
[----:B-1----:R-:W-:-:S05]  /*1600*/  IMAD.HI.U32 R6, R14, R6, RZ ;  /* 0x000000060e067227 */ /* 0x002fca00078e00ff */
[----:B------:R-:W-:Y:S01]  /*1610*/  SHF.R.U32.HI R6, RZ, R7, R6 ;  /* 0x00000007ff067219 */ /* 0x000fe20000011606 */
[----:B--2---:R-:W-:Y:S01]  /*1620*/  IMAD.HI.U32 R5, R15, R5, RZ ;  /* 0x000000050f057227 */ /* 0x004fe200078e00ff */
[----:B------:R-:W-:-:S04]  /*1630*/  ISETP.NE.AND P0, PT, R4, 0x1, PT ;  /* 0x000000010400780c */ /* 0x000fc80003f05270 */
[----:B---3--:R-:W-:-:S04]  /*1640*/  SHF.R.U32.HI R5, RZ, R8, R5 ;  /* 0x00000008ff057219 */ /* 0x008fc80000011605 */
[----:B------:R-:W-:Y:S02]  /*1650*/  SEL R5, R15, R5, !P0 ;  /* 0x000000050f057207 */ /* 0x000fe40004000000 */
[----:B----4-:R-:W-:-:S04]  /*1660*/  ISETP.NE.AND P1, PT, R9, 0x1, PT ;  /* 0x000000010900780c */ /* 0x010fc80003f25270 */
[----:B------:R-:W-:-:S05]  /*1670*/  SEL R7, R14, R6, !P1 ;  /* 0x000000060e077207 */ /* 0x000fca0004800000 */
[----:B------:R-:W-:Y:S02]  /*1680*/  IMAD.IADD R6, R5, 0x1, -R7 ;  /* 0x0000000105067824 */ /* 0x000fe400078e0a07 */
[----:B------:R-:W-:Y:S02]  /*1690*/  IMAD.IADD R5, R7, 0x1, -R5 ;  /* 0x0000000107057824 */ /* 0x000fe400078e0a05 */
[----:B------:R-:W-:Y:S02]  /*16a0*/  IMAD R14, R6, R9, R14 ;  /* 0x00000009060e7224 */ /* 0x000fe400078e020e */
[----:B------:R-:W-:Y:S02]  /*16b0*/  IMAD R15, R5, R4, R15 ;  /* 0x00000004050f7224 */ /* 0x000fe400078e020f */
.L_x_20:
[----:B------:R-:W-:Y:S05]  /*16c0*/  BRA.U !UP0, `(.L_x_21) ;  /* 0x00000001080c7547 */ /* 0x000fea000b800000 */
[----:B------:R-:W-:Y:S01]  /*16d0*/  UCGABAR_WAIT ;  /* 0x0000000000007dc7 */ /* 0x000fe20008000000 */
[----:B------:R-:W-:Y:S01]  /*16e0*/  CCTL.IVALL ;  /* 0x00000000ff00798f */ /* 0x000fe20002000000 */
[----:B------:R-:W-:Y:S05]  /*16f0*/  BRA `(.L_x_22) ;  /* 0x0000000000047947 */ /* 0x000fea0003800000 */
.L_x_21:
[----:B------:R-:W-:Y:S06]  /*1700*/  BAR.SYNC.DEFER_BLOCKING 0x0 ;  /* 0x0000000000007b1d */ /* 0x000fec0000010000 */
.L_x_22:
[----:B------:R-:W-:Y:S05]  /*1710*/  BRA.U UP1, `(.L_x_23) ;  /* 0x0000001901887547 */ /* 0x000fea000b800000 */
[----:B------:R-:W1:Y:S01]  /*1720*/  LDCU UR15, c[0x0][0x38c] ;  /* 0x00007180ff0f77ac */ /* 0x000e620008000800 */
[----:B------:R-:W2:Y:S01]  /*1730*/  LDC R8, c[0x0][0x370] ;  /* 0x0000dc00ff087b82 */ /* 0x000ea20000000800 */
[C---:B------:R-:W-:Y:S01]  /*1740*/  IMAD.SHL.U32 R19, R3.reuse, 0x20, RZ ;  /* 0x0000002003137824 */ /* 0x040fe200078e00ff */
[----:B------:R-:W-:Y:S01]  /*1750*/  PLOP3.LUT P1, PT, PT, PT, UP4, 0x80, 0x8 ;  /* 0x000000000008781c */ /* 0x000fe20003f2f048 */
[----:B------:R-:W-:Y:S01]  /*1760*/  UISETP.NE.AND UP1, UPT, UR10, URZ, UPT ;  /* 0x000000ff0a00728c */ /* 0x000fe2000bf25270 */
[----:B------:R-:W-:Y:S01]  /*1770*/  ISETP.NE.AND P4, PT, R2, RZ, P5 ;  /* 0x000000ff0200720c */ /* 0x000fe20002f85270 */
[----:B------:R-:W-:Y:S01]  /*1780*/  IMAD.SHL.U32 R18, R3, 0x40, RZ ;  /* 0x0000004003127824 */ /* 0x000fe200078e00ff */
[----:B------:R-:W-:Y:S01]  /*1790*/  PLOP3.LUT P1, PT, P1, PT, PT, 0x8, 0x80 ;  /* 0x000000000080781c */ /* 0x000fe20000f2e170 */
[----:B------:R-:W-:Y:S01]  /*17a0*/  IMAD.MOV.U32 R17, RZ, RZ, 0x1 ;  /* 0x00000001ff117424 */ /* 0x000fe200078e00ff */
[----:B------:R-:W3:Y:S01]  /*17b0*/  LDC R0, c[0x0][0x374] ;  /* 0x0000dd00ff007b82 */ /* 0x000ee20000000800 */
[----:B------:R-:W-:Y:S01]  /*17c0*/  IMAD.MOV.U32 R16, RZ, RZ, RZ ;  /* 0x000000ffff107224 */ /* 0x000fe200078e00ff */
[----:B------:R-:W-:Y:S01]  /*17d0*/  CS2R R12, SRZ ;  /* 0x00000000000c7805 */ /* 0x000fe2000001ff00 */
[----:B------:R-:W-:Y:S01]  /*17e0*/  IMAD.MOV.U32 R11, RZ, RZ, 0x1 ;  /* 0x00000001ff0b7424 */ /* 0x000fe200078e00ff */
[----:B------:R-:W-:Y:S01]  /*17f0*/  LOP3.LUT R19, R19, 0x20, RZ, 0xc0, !PT ;  /* 0x0000002013137812 */ /* 0x000fe200078ec0ff */
[----:B------:R-:W4:Y:S01]  /*1800*/  LDCU.64 UR24, c[0x0][0x348] ;  /* 0x00006900ff1877ac */ /* 0x000f220008000a00 */
[----:B-1----:R-:W-:-:S02]  /*1810*/  UIADD3 UR4, UPT, UPT, UR15, 0x3f, URZ ;  /* 0x0000003f0f047890 */ /* 0x002fc4000fffe0ff */
[----:B------:R-:W-:Y:S02]  /*1820*/  USEL UR7, UR7, 0x2, UP1 ;  /* 0x0000000207077887 */ /* 0x000fe40008800000 */
[----:B------:R-:W-:Y:S01]  /*1830*/  USHF.R.S32.HI UR22, URZ, 0x1f, UR4 ;  /* 0x0000001fff167899 */ /* 0x000fe20008011404 */
[----:B------:R-:W-:-:S03]  /*1840*/  UMOV UR13, URZ ;  /* 0x000000ff000d7c82 */ /* 0x000fc60008000000 */
[----:B------:R-:W-:Y:S02]  /*1850*/  ULEA.HI UR22, UR22, UR4, URZ, 0x6 ;  /* 0x0000000416167291 */ /* 0x000fe4000f8f30ff */
[----:B------:R-:W-:Y:S02]  /*1860*/  UIADD3 UR4, UPT, UPT, UR15, -0x1, URZ ;  /* 0xffffffff0f047890 */ /* 0x000fe4000fffe0ff */
[----:B------:R-:W-:Y:S02]  /*1870*/  USHF.R.S32.HI UR22, URZ, 0x6, UR22 ;  /* 0x00000006ff167899 */ /* 0x000fe40008011416 */
[----:B------:R-:W-:Y:S02]  /*1880*/  UISETP.GE.U32.AND UP2, UPT, UR4, -0x7f, UPT ;  /* 0xffffff810400788c */ /* 0x000fe4000bf46070 */
[----:B------:R-:W-:Y:S02]  /*1890*/  UISETP.LT.U32.AND UP0, UPT, UR22, 0x11, UPT ;  /* 0x000000111600788c */ /* 0x000fe4000bf01070 */
[----:B------:R-:W-:-:S02]  /*18a0*/  UIADD3 UR15, UPT, UPT, UR15, 0x7e, URZ ;  /* 0x0000007e0f0f7890 */ /* 0x000fc4000fffe0ff */
[----:B------:R-:W-:-:S04]  /*18b0*/  USEL UR21, UR22, 0x11, UP0 ;  /* 0x0000001116157887 */ /* 0x000fc80008000000 */
[----:B------:R-:W-:Y:S02]  /*18c0*/  UIADD3 UR6, UPT, UPT, UR21, -0x1, URZ ;  /* 0xffffffff15067890 */ /* 0x000fe4000fffe0ff */
[----:B------:R-:W-:Y:S02]  /*18d0*/  @UP2 UIADD3 UR6, UPT, UPT, UR21, URZ, URZ ;  /* 0x000000ff15062290 */ /* 0x000fe4000fffe0ff */
[----:B------:R-:W-:Y:S02]  /*18e0*/  UIADD3 UR14, UPT, UPT, UR22, -UR21, URZ ;  /* 0x80000015160e7290 */ /* 0x000fe4000fffe0ff */
[----:B------:R-:W-:Y:S02]  /*18f0*/  UIADD3 UR5, UPT, UPT, UR6, 0x1, URZ ;  /* 0x0000000106057890 */ /* 0x000fe4000fffe0ff */
[----:B--2-4-:R-:W-:-:S12]  /*1900*/  UIADD3 UR6, UPT, UPT, -UR6, URZ, URZ ;  /* 0x000000ff06067290 */ /* 0x014fd8000fffe1ff */
.L_x_43:
[----:B------:R-:W-:Y:S01]  /*1910*/  UISETP.NE.AND UP0, UPT, UR37, URZ, UPT ;  /* 0x000000ff2500728c */ /* 0x000fe2000bf05270 */
[----:B------:R-:W1:Y:S08]  /*1920*/  S2UR UR37, SR_CgaCtaId ;  /* 0x00000000002579c3 */ /* 0x000e700000008800 */
[----:B------:R-:W-:Y:S05]  /*1930*/  BRA.U UP0, `(.L_x_24) ;  /* 0x0000000100347547 */ /* 0x000fea000b800000 */
[----:B------:R-:W2:Y:S01]  /*1940*/  S2R R2, SR_CgaCtaId ;  /* 0x0000000000027919 */ /* 0x000ea20000008800 */
[----:B------:R-:W-:-:S04]  /*1950*/  MOV R3, 0x400 ;  /* 0x0000040000037802 */ /* 0x000fc80000000f00 */
[----:B--2---:R-:W-:Y:S02]  /*1960*/  LEA R2, R2, R3, 0x18 ;  /* 0x0000000302027211 */ /* 0x004fe400078ec0ff */
[----:B------:R-:W-:-:S03]  /*1970*/  SHF.L.U32 R3, R11, 0x1f, RZ ;  /* 0x0000001f0b037819 */ /* 0x000fc600000006ff */
[----:B------:R-:W-:-:S04]  /*1980*/  IMAD R2, R12, 0x8, R2 ;  /* 0x000000080c027824 */ /* 0x000fc800078e0202 */
[----:B------:R-:W2:Y:S02]  /*1990*/  SYNCS.PHASECHK.TRANS64.TRYWAIT P0, [R2+URZ+0x1c0], R3 ;  /* 0x0001c003020075a7 */ /* 0x000ea400080011ff */
[----:B--2---:R-:W-:Y:S05]  /*19a0*/  @!P0 BRA `(.L_x_25) ;  /* 0x0000006400c88947 */ /* 0x004fea0003800000 */
.L_x_148:
[----:B------:R-:W-:Y:S01]  /*19b0*/  VIADD R12, R12, 0x1 ;  /* 0x000000010c0c7836 */ /* 0x000fe20000000000 */
[----:B------:R2:W-:Y:S04]  /*19c0*/  SYNCS.ARRIVE.TRANS64.A1T0 RZ, [R2+URZ+0x1b0], RZ ;  /* 0x0001b0ff02ff79a7 */ /* 0x0005e800081000ff */
[----:B------:R-:W-:-:S04]  /*19d0*/  ISETP.NE.AND P0, PT, R12, 0x2, PT ;  /* 0x000000020c00780c */ /* 0x000fc80003f05270 */
[----:B------:R-:W-:Y:S02]  /*19e0*/  SEL R12, R12, RZ, P0 ;  /* 0x000000ff0c0c7207 */ /* 0x000fe40000000000 */
[----:B--2---:R-:W-:-:S04]  /*19f0*/  SEL R2, RZ, 0x1, P0 ;  /* 0x00000001ff027807 */ /* 0x004fc80000000000 */
[----:B------:R-:W-:-:S07]  /*1a00*/  LOP3.LUT R11, R11, R2, RZ, 0x3c, !PT ;  /* 0x000000020b0b7212 */ /* 0x000fce00078e3cff */
.L_x_24:
[----:B------:R-:W-:Y:S01]  /*1a10*/  UMOV UR4, 0x400 ;  /* 0x0000040000047882 */ /* 0x000fe20000000000 */
[----:B------:R-:W-:Y:S01]  /*1a20*/  SHF.L.U32 R2, R17, 0x1f, RZ ;  /* 0x0000001f11027819 */ /* 0x000fe200000006ff */
[----:B-1----:R-:W-:Y:S01]  /*1a30*/  ULEA UR4, UR37, UR4, 0x18 ;  /* 0x0000000425047291 */ /* 0x002fe2000f8ec0ff */
[----:B------:R-:W-:Y:S01]  /*1a40*/  R2UR UR35, R18 ;  /* 0x00000000122372ca */ /* 0x000fe200000e0000 */
[----:B------:R-:W-:Y:S01]  /*1a50*/  UISETP.GE.U32.AND UP0, UPT, UR15, 0x7f, UPT ;  /* 0x0000007f0f00788c */ /* 0x000fe2000bf06070 */
[----:B------:R-:W-:Y:S01]  /*1a60*/  R2UR UR11, R19 ;  /* 0x00000000130b72ca */ /* 0x000fe200000e0000 */
[----:B------:R-:W-:Y:S01]  /*1a70*/  ULEA UR8, UR13, UR4, 0x3 ;  /* 0x000000040d087291 */ /* 0x000fe2000f8e18ff */
[----:B------:R-:W-:-:S08]  /*1a80*/  UMOV UR23, URZ ;  /* 0x000000ff00177c82 */ /* 0x000fd00008000000 */
[----:B------:R1:W2:Y:S01]  /*1a90*/  SYNCS.PHASECHK.TRANS64.TRYWAIT P0, [UR8+0x88], R2 ;  /* 0x00008802ff0075a7 */ /* 0x0002a20008001108 */
[----:B------:R-:W-:-:S13]  /*1aa0*/  R2UR UR8, R15 ;  /* 0x000000000f0872ca */ /* 0x000fda00000e0000 */
[----:B------:R-:W-:Y:S01]  /*1ab0*/  ULEA UR11, UR8, UR11, 0x6 ;  /* 0x0000000b080b7291 */ /* 0x000fe2000f8e30ff */
[----:B-1----:R-:W-:-:S05]  /*1ac0*/  LEA.HI R2, R14, R14, RZ, 0x1 ;  /* 0x0000000e0e027211 */ /* 0x002fca00078f08ff */
[----:B------:R-:W-:-:S05]  /*1ad0*/  IMAD.SHL.U32 R2, R2, 0x40, RZ ;  /* 0x0000004002027824 */ /* 0x000fca00078e00ff */
[----:B------:R-:W-:-:S04]  /*1ae0*/  LOP3.LUT R2, R2, 0xffffff80, RZ, 0xc0, !PT ;  /* 0xffffff8002027812 */ /* 0x000fc800078ec0ff */
[----:B------:R-:W-:-:S13]  /*1af0*/  R2UR UR9, R2 ;  /* 0x00000000020972ca */ /* 0x000fda00000e0000 */
[----:B------:R-:W-:Y:S01]  /*1b00*/  ULOP3.LUT UR35, UR9, 0x40, UR35, 0xf8, !UPT ;  /* 0x0000004009237892 */ /* 0x000fe2000f8ef823 */
[----:B------:R-:W-:Y:S11]  /*1b10*/  BRA.U !UP0, `(.L_x_26) ;  /* 0x0000000108c07547 */ /* 0x000ff6000b800000 */
[----:B------:R-:W-:Y:S01]  /*1b20*/  UMOV UR16, UR6 ;  /* 0x0000000600107c82 */ /* 0x000fe20008000000 */
[----:B------:R-:W-:Y:S01]  /*1b30*/  UMOV UR17, UR13 ;  /* 0x0000000d00117c82 */ /* 0x000fe20008000000 */
[----:B------:R-:W-:-:S05]  /*1b40*/  UMOV UR34, URZ ;  /* 0x000000ff00227c82 */ /* 0x000fca0008000000 */
.L_x_32:
[----:B------:R-:W-:Y:S01]  /*1b50*/  ULEA UR33, UR17, UR4, 0x3 ;  /* 0x0000000411217291 */ /* 0x000fe2000f8e18ff */
[----:B------:R-:W-:Y:S01]  /*1b60*/  @P5 MOV R3, 0x6000 ;  /* 0x0000600000035802 */ /* 0x000fe20000000f00 */
[----:B-12-4-:R-:W-:Y:S10]  /*1b70*/  @P0 BRA `(.L_x_27) ;  /* 0x00000000000c0947 */ /* 0x016ff40003800000 */
[----:B------:R-:W-:-:S04]  /*1b80*/  SHF.L.U32 R4, R17, 0x1f, RZ ;  /* 0x0000001f11047819 */ /* 0x000fc800000006ff */
[----:B------:R-:W1:Y:S02]  /*1b90*/  SYNCS.PHASECHK.TRANS64.TRYWAIT P0, [UR33+0x88], R4 ;  /* 0x00008804ff0075a7 */ /* 0x000e640008001121 */
[----:B-1----:R-:W-:Y:S05]  /*1ba0*/  @!P0 BRA `(.L_x_28) ;  /* 0x00000064005c8947 */ /* 0x002fea0003800000 */
.L_x_27:
[----:B------:R2:W-:Y:S01]  /*1bb0*/  @P5 SYNCS.ARRIVE.TRANS64 RZ, [UR33], R3 ;  /* 0x00000003ffff59a7 */ /* 0x0005e20008000021 */
[----:B------:R-:W-:Y:S02]  /*1bc0*/  ULOP3.LUT UR8, UR7, 0x2, URZ, 0xfc, !UPT ;  /* 0x0000000207087892 */ /* 0x000fe4000f8efcff */
[----:B------:R-:W-:Y:S02]  /*1bd0*/  UIADD3 UR16, UPT, UPT, UR16, 0x1, URZ ;  /* 0x0000000110107890 */ /* 0x000fe4000fffe0ff */
[----:B------:R-:W-:Y:S02]  /*1be0*/  UISETP.NE.AND UP0, UPT, UR8, 0x2, UPT ;  /* 0x000000020800788c */ /* 0x000fe4000bf05270 */
[----:B------:R-:W-:-:S07]  /*1bf0*/  UISETP.NE.AND UP2, UPT, UR16, 0x1, UPT ;  /* 0x000000011000788c */ /* 0x000fce000bf45270 */
[----:B------:R-:W-:Y:S05]  /*1c00*/  BRA.U UP0, `(.L_x_29) ;  /* 0x0000000100047547 */ /* 0x000fea000b800000 */
[----:B------:R-:W-:Y:S05]  /*1c10*/  BPT.TRAP 0x1 ;  /* 0x000000040000795c */ /* 0x000fea0000300000 */
.L_x_29:
[----:B------:R-:W-:Y:S04]  /*1c20*/  BSSY.RECONVERGENT B0, `(.L_x_30) ;  /* 0x0000003000007945 */ /* 0x000fe80003800200 */
[----:B------:R-:W-:Y:S05]  /*1c30*/  @!P4 BRA `(.L_x_31) ;  /* 0x000000000004c947 */ /* 0x000fea0003800000 */
[----:B------:R-:W-:Y:S05]  /*1c40*/  BPT.TRAP 0x1 ;  /* 0x000000040000795c */ /* 0x000fea0000300000 */
.L_x_31:
[----:B------:R-:W-:Y:S05]  /*1c50*/  BSYNC.RECONVERGENT B0 ;  /* 0x0000000000007941 */ /* 0x000fea0003800200 */
.L_x_30:
[----:B------:R-:W-:Y:S02]  /*1c60*/  UIADD3 UR13, UPT, UPT, UR17, 0x1, URZ ;  /* 0x00000001110d7890 */ /* 0x000fe4000fffe0ff */
[----:B------:R-:W-:Y:S02]  /*1c70*/  ULEA UR32, UR17, UR4, 0xd ;  /* 0x0000000411207291 */ /* 0x000fe4000f8e68ff */
[----:B------:R-:W-:Y:S02]  /*1c80*/  UISETP.NE.AND UP0, UPT, UR13, 0x11, UPT ;  /* 0x000000110d00788c */ /* 0x000fe4000bf05270 */
[----:B------:R-:W-:Y:S02]  /*1c90*/  UIADD3 UR28, UP1, UPT, UR24, 0x80, URZ ;  /* 0x00000080181c7890 */ /* 0x000fe4000ff3e0ff */
[----:B------:R-:W-:Y:S02]  /*1ca0*/  USEL UR9, URZ, 0x1, UP0 ;  /* 0x00000001ff097887 */ /* 0x000fe40008000000 */
[----:B------:R-:W-:-:S02]  /*1cb0*/  USEL UR13, UR13, URZ, UP0 ;  /* 0x000000ff0d0d7287 */ /* 0x000fc40008000000 */
[----:B------:R-:W-:Y:S02]  /*1cc0*/  UIADD3 UR26, UP0, UPT, UR24, 0x180, URZ ;  /* 0x00000180181a7890 */ /* 0x000fe4000ff1e0ff */
[----:B------:R-:W-:Y:S01]  /*1cd0*/  ULEA UR8, UR13, UR4, 0x3 ;  /* 0x000000040d087291 */ /* 0x000fe2000f8e18ff */
[----:B------:R-:W-:Y:S01]  /*1ce0*/  LOP3.LUT R17, R17, UR9, RZ, 0x3c, !PT ;  /* 0x0000000911117c12 */ /* 0x000fe2000f8e3cff */
[----:B------:R-:W-:Y:S02]  /*1cf0*/  ULOP3.LUT UR33, UR33, 0xfefffff8, URZ, 0xc0, !UPT ;  /* 0xfefffff821217892 */ /* 0x000fe4000f8ec0ff */
[----:B------:R-:W-:Y:S01]  /*1d00*/  UIADD3.X UR29, UPT, UPT, URZ, UR25, URZ, UP1, !UPT ;  /* 0x00000019ff1d7290 */ /* 0x000fe20008ffe4ff */
[----:B-1----:R-:W-:Y:S01]  /*1d10*/  SHF.L.U32 R2, R17, 0x1f, RZ ;  /* 0x0000001f11027819 */ /* 0x002fe200000006ff */
[----:B------:R-:W-:Y:S02]  /*1d20*/  UIADD3 UR32, UPT, UPT, UR32, 0x3400, URZ ;  /* 0x0000340020207890 */ /* 0x000fe4000fffe0ff */
[----:B------:R-:W-:Y:S01]  /*1d30*/  UIADD3.X UR27, UPT, UPT, URZ, UR25, URZ, UP0, !UPT ;  /* 0x00000019ff1b7290 */ /* 0x000fe200087fe4ff */
[----:B------:R1:W4:Y:S01]  /*1d40*/  SYNCS.PHASECHK.TRANS64.TRYWAIT P0, [UR8+0x88], R2 ;  /* 0x00008802ff0075a7 */ /* 0x0003220008001108 */
[----:B------:R-:W-:Y:S01]  /*1d50*/  ULEA UR8, UR17, UR4, 0xc ;  /* 0x0000000411087291 */ /* 0x000fe2000f8e60ff */
[----:B------:R-:W-:Y:S01]  /*1d60*/  UMOV UR18, 0x0 ;  /* 0x0000000000127882 */ /* 0x000fe20000000000 */
[----:B------:R-:W-:-:S02]  /*1d70*/  UMOV UR19, 0x10000000 ;  /* 0x1000000000137882 */ /* 0x000fc40000000000 */
[----:B------:R-:W-:Y:S01]  /*1d80*/  UIADD3 UR8, UPT, UPT, UR8, 0x25400, URZ ;  /* 0x0002540008087890 */ /* 0x000fe2000fffe0ff */
[----:B------:R2:W-:Y:S01]  /*1d90*/  UTMALDG.3D.2CTA [UR32], [UR28], desc[UR18] ;  /* 0x000012201c0075b4 */ /* 0x0005e20008211000 */
[----:B------:R-:W-:Y:S01]  /*1da0*/  UMOV UR10, UR34 ;  /* 0x00000022000a7c82 */ /* 0x000fe20008000000 */
[----:B------:R-:W-:Y:S01]  /*1db0*/  UMOV UR12, UR36 ;  /* 0x00000024000c7c82 */ /* 0x000fe20008000000 */
[----:B------:R-:W-:Y:S01]  /*1dc0*/  UMOV UR9, UR33 ;  /* 0x0000002100097c82 */ /* 0x000fe20008000000 */
[----:B------:R-:W-:Y:S01]  /*1dd0*/  UMOV UR23, UR5 ;  /* 0x0000000500177c82 */ /* 0x000fe20008000000 */
[----:B------:R-:W-:-:S03]  /*1de0*/  UMOV UR17, UR13 ;  /* 0x0000000d00117c82 */ /* 0x000fc60008000000 */
[----:B------:R1:W-:Y:S01]  /*1df0*/  UTMALDG.3D.2CTA [UR8], [UR26], desc[UR18] ;  /* 0x000012081a0075b4 */ /* 0x0003e20008211000 */
[----:B--2---:R-:W-:Y:S01]  /*1e00*/  UIADD3 UR34, UPT, UPT, UR34, 0x40, URZ ;  /* 0x0000004022227890 */ /* 0x004fe2000fffe0ff */
[----:B------:R-:W-:Y:S11]  /*1e10*/  BRA.U UP2, `(.L_x_32) ;  /* 0xfffffffd024c7547 */ /* 0x000ff6000b83ffff */
.L_x_26:
[----:B-1----:R-:W-:Y:S01]  /*1e20*/  ULEA UR8, UR13, UR4, 0x3 ;  /* 0x000000040d087291 */ /* 0x002fe2000f8e18ff */
[----:B------:R-:W-:Y:S01]  /*1e30*/  SHF.L.U32 R2, R17, 0x1f, RZ ;  /* 0x0000001f11027819 */ /* 0x000fe200000006ff */
[----:B------:R-:W-:Y:S01]  /*1e40*/  @!P1 SYNCS.ARRIVE.TRANS64.A1T0 RZ, [UR4+0x148], RZ ;  /* 0x000148ffffff99a7 */ /* 0x000fe20008100004 */
[----:B------:R-:W-:-:S06]  /*1e50*/  UISETP.GT.AND UP0, UPT, UR22, UR21, UPT ;  /* 0x000000151600728c */ /* 0x000fcc000bf04270 */
[----:B--2-4-:R1:W2:Y:S03]  /*1e60*/  SYNCS.PHASECHK.TRANS64.TRYWAIT P0, [UR8+0x88], R2 ;  /* 0x00008802ff0075a7 */ /* 0x0142a60008001108 */
[----:B------:R-:W-:Y:S05]  /*1e70*/  BRA.U !UP0, `(.L_x_33) ;  /* 0x0000000108c07547 */ /* 0x000fea000b800000 */
[----:B------:R-:W-:Y:S01]  /*1e80*/  UIADD3 UR26, UPT, UPT, UR14, UR23, URZ ;  /* 0x000000170e1a7290 */ /* 0x000fe2000fffe0ff */
[----:B------:R-:W-:-:S11]  /*1e90*/  UMOV UR27, UR13 ;  /* 0x0000000d001b7c82 */ /* 0x000fd60008000000 */
.L_x_39:
[----:B------:R-:W-:Y:S01]  /*1ea0*/  ULEA UR17, UR27, UR4, 0x3 ;  /* 0x000000041b117291 */ /* 0x000fe2000f8e18ff */
[----:B--2---:R-:W-:Y:S01]  /*1eb0*/  @P5 MOV R3, 0x6000 ;  /* 0x0000600000035802 */ /* 0x004fe20000000f00 */
[----:B-12---:R-:W-:Y:S10]  /*1ec0*/  @P0 BRA `(.L_x_34) ;  /* 0x00000000000c0947 */ /* 0x006ff40003800000 */
[----:B------:R-:W-:-:S04]  /*1ed0*/  SHF.L.U32 R4, R17, 0x1f, RZ ;  /* 0x0000001f11047819 */ /* 0x000fc800000006ff */
[----:B------:R-:W2:Y:S02]  /*1ee0*/  SYNCS.PHASECHK.TRANS64.TRYWAIT P0, [UR17+0x88], R4 ;  /* 0x00008804ff0075a7 */ /* 0x000ea40008001111 */
[----:B--2---:R-:W-:Y:S05]  /*1ef0*/  @!P0 BRA `(.L_x_35) ;  /* 0x0000006000a08947 */ /* 0x004fea0003800000 */
.L_x_34:
[----:B------:R2:W-:Y:S01]  /*1f00*/  @P5 SYNCS.ARRIVE.TRANS64 RZ, [UR17], R3 ;  /* 0x00000003ffff59a7 */ /* 0x0005e20008000011 */
[----:B------:R-:W-:-:S04]  /*1f10*/  ULOP3.LUT UR8, UR7, 0x2, URZ, 0xfc, !UPT ;  /* 0x0000000207087892 */ /* 0x000fc8000f8efcff */
[----:B------:R-:W-:-:S09]  /*1f20*/  UISETP.NE.AND UP0, UPT, UR8, 0x2, UPT ;  /* 0x000000020800788c */ /* 0x000fd2000bf05270 */
[----:B------:R-:W-:Y:S05]  /*1f30*/  BRA.U UP0, `(.L_x_36) ;  /* 0x0000000100047547 */ /* 0x000fea000b800000 */
[----:B------:R-:W-:Y:S05]  /*1f40*/  BPT.TRAP 0x1 ;  /* 0x000000040000795c */ /* 0x000fea0000300000 */
.L_x_36:
[----:B------:R-:W-:Y:S04]  /*1f50*/  BSSY.RECONVERGENT B0, `(.L_x_37) ;  /* 0x0000003000007945 */ /* 0x000fe80003800200 */
[----:B------:R-:W-:Y:S05]  /*1f60*/  @!P4 BRA `(.L_x_38) ;  /* 0x000000000004c947 */ /* 0x000fea0003800000 */
[----:B------:R-:W-:Y:S05]  /*1f70*/  BPT.TRAP 0x1 ;  /* 0x000000040000795c */ /* 0x000fea0000300000 */
.L_x_38:
[----:B------:R-:W-:Y:S05]  /*1f80*/  BSYNC.RECONVERGENT B0 ;  /* 0x0000000000007941 */ /* 0x000fea0003800200 */
.L_x_37:
        /* <DEDUP_REMOVED lines=9> */
[----:B------:R-:W-:Y:S02]  /*2020*/  USHF.L.U32 UR18, UR23, 0x6, URZ ;  /* 0x0000000617127899 */ /* 0x000fe400080006ff */
[----:B------:R-:W-:Y:S01]  /*2030*/  ULOP3.LUT UR17, UR17, 0xfefffff8, URZ, 0xc0, !UPT ;  /* 0xfefffff811117892 */ /* 0x000fe2000f8ec0ff */
[----:B-1----:R-:W-:Y:S01]  /*2040*/  SHF.L.U32 R2, R17, 0x1f, RZ ;  /* 0x0000001f11027819 */ /* 0x002fe200000006ff */
[----:B------:R-:W-:Y:S02]  /*2050*/  UIADD3 UR16, UPT, UPT, UR16, 0x3400, URZ ;  /* 0x0000340010107890 */ /* 0x000fe4000fffe0ff */
[----:B------:R-:W-:Y:S01]  /*2060*/  UIADD3.X UR33, UPT, UPT, URZ, UR25, URZ, UP1, !UPT ;  /* 0x00000019ff217290 */ /* 0x000fe20008ffe4ff */
[----:B------:R4:W1:Y:S01]  /*2070*/  SYNCS.PHASECHK.TRANS64.TRYWAIT P0, [UR8+0x88], R2 ;  /* 0x00008802ff0075a7 */ /* 0x0008620008001108 */
[----:B------:R-:W-:-:S02]  /*2080*/  ULEA UR8, UR27, UR4, 0xc ;  /* 0x000000041b087291 */ /* 0x000fc4000f8e60ff */
[----:B------:R-:W-:Y:S02]  /*2090*/  UIADD3.X UR31, UPT, UPT, URZ, UR25, URZ, UP0, !UPT ;  /* 0x00000019ff1f7290 */ /* 0x000fe400087fe4ff */
[----:B------:R-:W-:Y:S01]  /*20a0*/  UIADD3 UR8, UPT, UPT, UR8, 0x25400, URZ ;  /* 0x0002540008087890 */ /* 0x000fe2000fffe0ff */
[----:B------:R-:W-:Y:S01]  /*20b0*/  UMOV UR28, 0x0 ;  /* 0x00000000001c7882 */ /* 0x000fe20000000000 */
[----:B------:R-:W-:Y:S01]  /*20c0*/  UMOV UR29, 0x10000000 ;  /* 0x10000000001d7882 */ /* 0x000fe20000000000 */
[----:B------:R-:W-:Y:S01]  /*20d0*/  UMOV UR19, UR35 ;  /* 0x0000002300137c82 */ /* 0x000fe20008000000 */
[----:B------:R-:W-:Y:S01]  /*20e0*/  UMOV UR20, UR36 ;  /* 0x0000002400147c82 */ /* 0x000fe20008000000 */
[----:B------:R-:W-:Y:S01]  /*20f0*/  UMOV UR12, UR36 ;  /* 0x00000024000c7c82 */ /* 0x000fe20008000000 */
[----:B------:R-:W-:Y:S01]  /*2100*/  UMOV UR9, UR17 ;  /* 0x0000001100097c82 */ /* 0x000fe20008000000 */
[----:B------:R-:W-:Y:S01]  /*2110*/  UMOV UR10, UR18 ;  /* 0x00000012000a7c82 */ /* 0x000fe20008000000 */
[----:B------:R4:W-:Y:S01]  /*2120*/  UTMALDG.3D.2CTA [UR16], [UR32], desc[UR28] ;  /* 0x00001c10200075b4 */ /* 0x0009e20008211000 */
[----:B------:R-:W-:Y:S01]  /*2130*/  UIADD3 UR23, UPT, UPT, UR23, 0x1, URZ ;  /* 0x0000000117177890 */ /* 0x000fe2000fffe0ff */
[----:B------:R-:W-:-:S03]  /*2140*/  UMOV UR27, UR13 ;  /* 0x0000000d001b7c82 */ /* 0x000fc60008000000 */
[----:B------:R-:W-:Y:S01]  /*2150*/  UISETP.NE.AND UP0, UPT, UR23, UR26, UPT ;  /* 0x0000001a1700728c */ /* 0x000fe2000bf05270 */
[----:B------:R4:W-:Y:S08]  /*2160*/  UTMALDG.3D.2CTA [UR8], [UR30], desc[UR28] ;  /* 0x00001c081e0075b4 */ /* 0x0009f00008211000 */
[----:B----4-:R-:W-:Y:S05]  /*2170*/  BRA.U UP0, `(.L_x_39) ;  /* 0xfffffffd00487547 */ /* 0x010fea000b83ffff */
.L_x_33:
[C---:B-1----:R-:W-:Y:S01]  /*2180*/  LEA R2, R16.reuse, UR4, 0x3 ;  /* 0x0000000410027c11 */ /* 0x042fe2000f8e18ff */
[----:B------:R-:W-:Y:S01]  /*2190*/  NOP ;  /* 0x0000000000007918 */ /* 0x000fe20000000000 */
[----:B--2---:R-:W-:Y:S02]  /*21a0*/  SHF.L.U32 R3, R13, 0x1f, RZ ;  /* 0x0000001f0d037819 */ /* 0x004fe400000006ff */
[----:B------:R-:W-:Y:S02]  /*21b0*/  LEA R4, R16, UR4, 0x4 ;  /* 0x0000000410047c11 */ /* 0x000fe4000f8e20ff */
[----:B------:R-:W1:Y:S02]  /*21c0*/  SYNCS.PHASECHK.TRANS64.TRYWAIT P0, [R2+URZ+0x150], R3 ;  /* 0x00015003020075a7 */ /* 0x000e6400080011ff */
[----:B-1----:R-:W-:Y:S05]  /*21d0*/  @!P0 BRA `(.L_x_40) ;  /* 0x0000006000008947 */ /* 0x002fea0003800000 */
.L_x_151:
[----:B------:R-:W2:Y:S01]  /*21e0*/  LDS.128 R4, [R4+0x1e0] ;  /* 0x0001e00004047984 */ /* 0x000ea20000000c00 */
[----:B------:R-:W-:Y:S01]  /*21f0*/  ISETP.GE.AND P0, PT, R28, 0x1, PT ;  /* 0x000000011c00780c */ /* 0x000fe20003f06270 */
[----:B-1----:R-:W-:Y:S01]  /*2200*/  VIADD R2, R2, 0x160 ;  /* 0x0000016002027836 */ /* 0x002fe20000000000 */
[----:B------:R-:W-:Y:S01]  /*2210*/  @!PT LDS RZ, [RZ] ;  /* 0x00000000fffff984 */ /* 0x000fe20000000800 */
[----:B------:R-:W-:Y:S01]  /*2220*/  @!PT LDS RZ, [RZ] ;  /* 0x00000000fffff984 */ /* 0x000fe20000000800 */
[----:B------:R-:W-:Y:S01]  /*2230*/  @!PT LDS RZ, [RZ] ;  /* 0x00000000fffff984 */ /* 0x000fe20000000800 */
[----:B------:R-:W-:Y:S01]  /*2240*/  @!PT LDS RZ, [RZ] ;  /* 0x00000000fffff984 */ /* 0x000fe20000000800 */
[----:B------:R1:W-:Y:S06]  /*2250*/  MEMBAR.ALL.CTA ;  /* 0x0000000000007992 */ /* 0x0003ec0000008000 */
[----:B-1----:R-:W1:Y:S01]  /*2260*/  FENCE.VIEW.ASYNC.S ;  /* 0x00000000000073c6 */ /* 0x002e620000000000 */
[----:B------:R-:W-:-:S04]  /*2270*/  PRMT R2, RZ, 0x654, R2 ;  /* 0x00000654ff027816 */ /* 0x000fc80000000002 */
[----:B-1----:R1:W-:Y:S01]  /*2280*/  SYNCS.ARRIVE.TRANS64.RED.A1T0 RZ, [R2+URZ], RZ ;  /* 0x000000ff02ff79a7 */ /* 0x0023e200081004ff */
[----:B--2---:R-:W-:-:S13]  /*2290*/  LOP3.LUT P2, RZ, R6, 0x1, RZ, 0xc0, !PT ;  /* 0x0000000106ff7812 */ /* 0x004fda000784c0ff */
[----:B------:R-:W-:Y:S01]  /*22a0*/  @P2 SHF.R.U32.HI R3, RZ, 0x10, R5 ;  /* 0x00000010ff032819 */ /* 0x000fe20000011605 */
[----:B------:R-:W-:Y:S01]  /*22b0*/  VOTEU.ANY UP0, P2 ;  /* 0x0000000000ff7886 */ /* 0x000fe20001000100 */
[----:B------:R-:W-:Y:S02]  /*22c0*/  @P2 MOV R10, R4 ;  /* 0x00000004000a2202 */ /* 0x000fe40000000f00 */
[----:B------:R-:W-:Y:S02]  /*22d0*/  @P2 R2UR.BROADCAST UR8, R3 ;  /* 0x00000000030822ca */ /* 0x000fe400008e0000 */
[----:B------:R-:W-:-:S11]  /*22e0*/  @P2 LOP3.LUT R9, R5, 0xffff, RZ, 0xc0, !PT ;  /* 0x0000ffff05092812 */ /* 0x000fd600078ec0ff */
[----:B------:R-:W-:Y:S01]  /*22f0*/  @UP0 UMOV UR36, UR8 ;  /* 0x0000000800240c82 */ /* 0x000fe20008000000 */
[----:B-1----:R-:W-:Y:S05]  /*2300*/  @!P0 BRA `(.L_x_41) ;  /* 0x0000000000b88947 */ /* 0x002fea0003800000 */
[----:B------:R-:W3:Y:S01]  /*2310*/  LDC.64 R4, c[0x0][0xb18] ;  /* 0x0002c600ff047b82 */ /* 0x000ee20000000a00 */
[----:B------:R-:W-:-:S07]  /*2320*/  ISETP.NE.AND P3, PT, R28, 0x1, PT ;  /* 0x000000011c00780c */ /* 0x000fce0003f65270 */
[----:B------:R-:W1:Y:S08]  /*2330*/  LDC.64 R6, c[0x0][0xb10] ;  /* 0x0002c400ff067b82 */ /* 0x000e700000000a00 */
[----:B------:R-:W2:Y:S08]  /*2340*/  LDC R14, c[0x0][0xb20] ;  /* 0x0002c800ff0e7b82 */ /* 0x000eb00000000800 */
[----:B------:R-:W4:Y:S01]  /*2350*/  LDC R15, c[0x0][0xb0c] ;  /* 0x0002c300ff0f7b82 */ /* 0x000f220000000800 */
[----:B---3--:R-:W-:Y:S01]  /*2360*/  IMAD.HI.U32 R21, R0, R5, RZ ;  /* 0x0000000500157227 */ /* 0x008fe200078e00ff */
[----:B------:R-:W-:-:S03]  /*2370*/  ISETP.NE.AND P0, PT, R4, 0x1, PT ;  /* 0x000000010400780c */ /* 0x000fc60003f05270 */
[----:B------:R-:W-:-:S03]  /*2380*/  IMAD.HI.U32 R5, R9, R5, RZ ;  /* 0x0000000509057227 */ /* 0x000fc600078e00ff */
[----:B------:R-:W3:Y:S01]  /*2390*/  LDC.64 R2, c[0x0][0xb28] ;  /* 0x0002ca00ff027b82 */ /* 0x000ee20000000a00 */
[----:B-1----:R-:W-:-:S04]  /*23a0*/  IMAD.HI.U32 R22, R8, R6, RZ ;  /* 0x0000000608167227 */ /* 0x002fc800078e00ff */
[----:B------:R-:W-:Y:S01]  /*23b0*/  IMAD.HI.U32 R23, R10, R6, RZ ;  /* 0x000000060a177227 */ /* 0x000fe200078e00ff */
[----:B------:R-:W-:Y:S02]  /*23c0*/  SHF.R.U32.HI R22, RZ, R7, R22 ;  /* 0x00000007ff167219 */ /* 0x000fe40000011616 */
[-C--:B--2---:R-:W-:Y:S02]  /*23d0*/  SHF.R.U32.HI R21, RZ, R14.reuse, R21 ;  /* 0x0000000eff157219 */ /* 0x084fe40000011615 */
[----:B------:R-:W-:Y:S02]  /*23e0*/  SHF.R.U32.HI R5, RZ, R14, R5 ;  /* 0x0000000eff057219 */ /* 0x000fe40000011605 */
[----:B------:R-:W-:Y:S02]  /*23f0*/  SEL R21, R0, R21, !P0 ;  /* 0x0000001500157207 */ /* 0x000fe40004000000 */
[----:B------:R-:W-:Y:S02]  /*2400*/  SHF.R.U32.HI R23, RZ, R7, R23 ;  /* 0x00000007ff177219 */ /* 0x000fe40000011617 */
[----:B----4-:R-:W-:-:S02]  /*2410*/  ISETP.NE.AND P1, PT, R15, 0x1, PT ;  /* 0x000000010f00780c */ /* 0x010fc40003f25270 */
[----:B------:R-:W-:Y:S02]  /*2420*/  SEL R5, R9, R5, !P0 ;  /* 0x0000000509057207 */ /* 0x000fe40004000000 */
[----:B------:R-:W-:Y:S02]  /*2430*/  SEL R22, R8, R22, !P1 ;  /* 0x0000001608167207 */ /* 0x000fe40004800000 */
[----:B------:R-:W-:Y:S01]  /*2440*/  SEL R23, R10, R23, !P1 ;  /* 0x000000170a177207 */ /* 0x000fe20004800000 */
[----:B---3--:R-:W-:-:S04]  /*2450*/  IMAD.HI.U32 R20, R21, R2, RZ ;  /* 0x0000000215147227 */ /* 0x008fc800078e00ff */
        /* <DEDUP_REMOVED lines=10> */
[----:B------:R-:W-:-:S04]  /*2500*/  @!P0 IMAD.HI.U32 R7, R23, R2, RZ ;  /* 0x0000000217078227 */ /* 0x000fc800078e00ff */
[----:B------:R-:W-:Y:S01]  /*2510*/  IMAD.MOV R2, RZ, RZ, -R6 ;  /* 0x000000ffff027224 */ /* 0x000fe200078e0a06 */
[----:B------:R-:W-:Y:S02]  /*2520*/  @!P0 SHF.R.U32.HI R3, RZ, R3, R7 ;  /* 0x00000003ff038219 */ /* 0x000fe40000011607 */
[----:B------:R-:W-:Y:S01]  /*2530*/  IADD3 R7, PT, PT, -R5, RZ, RZ ;  /* 0x000000ff05077210 */ /* 0x000fe20007ffe1ff */
[----:B------:R-:W-:Y:S01]  /*2540*/  IMAD R2, R28, R2, R5 ;  /* 0x000000021c027224 */ /* 0x000fe200078e0205 */
        /* <DEDUP_REMOVED lines=10> */
.L_x_41:
[----:B------:R-:W1:Y:S02]  /*25f0*/  LDCU UR8, c[0x0][0xb30] ;  /* 0x00016600ff0877ac */ /* 0x000e640008000800 */
[----:B-1----:R-:W-:-:S09]  /*2600*/  UISETP.NE.AND UP0, UPT, UR8, 0x1, UPT ;  /* 0x000000010800788c */ /* 0x002fd2000bf05270 */
[----:B------:R-:W-:Y:S05]  /*2610*/  BRA.U UP0, `(.L_x_42) ;  /* 0x0000000100407547 */ /* 0x000fea000b800000 */
[----:B------:R-:W1:Y:S08]  /*2620*/  LDC.64 R4, c[0x0][0xb10] ;  /* 0x0002c400ff047b82 */ /* 0x000e700000000a00 */
[----:B------:R-:W2:Y:S08]  /*2630*/  LDC.64 R2, c[0x0][0xb18] ;  /* 0x0002c600ff027b82 */ /* 0x000eb00000000a00 */
[----:B------:R-:W4:Y:S08]  /*2640*/  LDC R6, c[0x0][0xb20] ;  /* 0x0002c800ff067b82 */ /* 0x000f300000000800 */
[----:B------:R-:W3:Y:S01]  /*2650*/  LDC R7, c[0x0][0xb0c] ;  /* 0x0002c300ff077b82 */ /* 0x000ee20000000800 */
[----:B-1----:R-:W-:-:S05]  /*2660*/  IMAD.HI.U32 R4, R10, R4, RZ ;  /* 0x000000040a047227 */ /* 0x002fca00078e00ff */
[----:B------:R-:W-:Y:S01]  /*2670*/  SHF.R.U32.HI R4, RZ, R5, R4 ;  /* 0x00000005ff047219 */ /* 0x000fe20000011604 */
[----:B--2---:R-:W-:Y:S01]  /*2680*/  IMAD.HI.U32 R3, R9, R3, RZ ;  /* 0x0000000309037227 */ /* 0x004fe200078e00ff */
[----:B------:R-:W-:-:S04]  /*2690*/  ISETP.NE.AND P0, PT, R2, 0x1, PT ;  /* 0x000000010200780c */ /* 0x000fc80003f05270 */
[----:B----4-:R-:W-:-:S04]  /*26a0*/  SHF.R.U32.HI R3, RZ, R6, R3 ;  /* 0x00000006ff037219 */ /* 0x010fc80000011603 */
[----:B------:R-:W-:Y:S02]  /*26b0*/  SEL R3, R9, R3, !P0 ;  /* 0x0000000309037207 */ /* 0x000fe40004000000 */
[----:B---3--:R-:W-:-:S04]  /*26c0*/  ISETP.NE.AND P1, PT, R7, 0x1, PT ;  /* 0x000000010700780c */ /* 0x008fc80003f25270 */
[----:B------:R-:W-:-:S05]  /*26d0*/  SEL R4, R10, R4, !P1 ;  /* 0x000000040a047207 */ /* 0x000fca0004800000 */
[----:B------:R-:W-:Y:S02]  /*26e0*/  IMAD.IADD R5, R3, 0x1, -R4 ;  /* 0x0000000103057824 */ /* 0x000fe400078e0a04 */
[----:B------:R-:W-:Y:S02]  /*26f0*/  IMAD.IADD R3, R4, 0x1, -R3 ;  /* 0x0000000104037824 */ /* 0x000fe400078e0a03 */
[----:B------:R-:W-:Y:S02]  /*2700*/  IMAD R10, R5, R7, R10 ;  /* 0x00000007050a7224 */ /* 0x000fe400078e020a */
[----:B------:R-:W-:-:S07]  /*2710*/  IMAD R9, R3, R2, R9 ;  /* 0x0000000203097224 */ /* 0x000fce00078e0209 */
.L_x_42:
[----:B------:R-:W-:Y:S01]  /*2720*/  VIADD R16, R16, 0x1 ;  /* 0x0000000110107836 */ /* 0x000fe20000000000 */
[----:B------:R-:W-:Y:S01]  /*2730*/  PLOP3.LUT P1, PT, PT, PT, PT, 0x80, 0x8 ;  /* 0x000000000008781c */ /* 0x000fe20003f2f070 */
[----:B------:R-:W-:Y:S02]  /*2740*/  IMAD.IADD R14, R10, 0x1, R61 ;  /* 0x000000010a0e7824 */ /* 0x000fe400078e023d */
[----:B------:R-:W-:Y:S01]  /*2750*/  IMAD.IADD R15, R9, 0x1, R60 ;  /* 0x00000001090f7824 */ /* 0x000fe200078e023c */
[----:B------:R-:W-:-:S04]  /*2760*/  ISETP.NE.AND P0, PT, R16, 0x2, PT ;  /* 0x000000021000780c */ /* 0x000fc80003f05270 */
[----:B------:R-:W-:Y:S02]  /*2770*/  SEL R2, RZ, 0x1, P0 ;  /* 0x00000001ff027807 */ /* 0x000fe40000000000 */
[----:B------:R-:W-:Y:S02]  /*2780*/  SEL R16, R16, RZ, P0 ;  /* 0x000000ff10107207 */ /* 0x000fe40000000000 */
[----:B------:R-:W-:Y:S01]  /*2790*/  LOP3.LUT R13, R13, R2, RZ, 0x3c, !PT ;  /* 0x000000020d0d7212 */ /* 0x000fe200078e3cff */
[----:B------:R-:W-:Y:S06]  /*27a0*/  @P2 BRA `(.L_x_43) ;  /* 0xfffffff000582947 */ /* 0x000fec000383ffff */
[----:B------:R-:W-:Y:S01]  /*27b0*/  UIADD3 UR4, UPT, UPT, UR4, 0x88, URZ ;  /* 0x0000008804047890 */ /* 0x000fe2000fffe0ff */
[----:B------:R-:W-:-:S03]  /*27c0*/  SHF.L.U32 R2, R17, 0x1f, RZ ;  /* 0x0000001f11027819 */ /* 0x000fc600000006ff */
[----:B------:R-:W-:-:S09]  /*27d0*/  ULEA UR5, UR13, UR4, 0x3 ;  /* 0x000000040d057291 */ /* 0x000fd2000f8e18ff */
[----:B------:R-:W1:Y:S02]  /*27e0*/  SYNCS.PHASECHK.TRANS64.TRYWAIT P0, [UR5], R2 ;  /* 0x00000002ff0075a7 */ /* 0x000e640008001105 */
[----:B-1----:R-:W-:Y:S05]  /*27f0*/  @!P0 BRA `(.L_x_44) ;  /* 0x00000058008c8947 */ /* 0x002fea0003800000 */
.L_x_153:
[----:B------:R-:W-:-:S04]  /*2800*/  UIADD3 UR6, UPT, UPT, UR13, 0x1, URZ ;  /* 0x000000010d067890 */ /* 0x000fc8000fffe0ff */
[----:B------:R-:W-:-:S04]  /*2810*/  UISETP.NE.AND UP0, UPT, UR6, 0x11, UPT ;  /* 0x000000110600788c */ /* 0x000fc8000bf05270 */
[----:B------:R-:W-:Y:S02]  /*2820*/  USEL UR7, URZ, 0x1, UP0 ;  /* 0x00000001ff077887 */ /* 0x000fe40008000000 */
[----:B------:R-:W-:-:S04]  /*2830*/  USEL UR6, UR6, URZ, UP0 ;  /* 0x000000ff06067287 */ /* 0x000fc80008000000 */
[----:B------:R-:W-:Y:S01]  /*2840*/  ULEA UR5, UR6, UR4, 0x3 ;  /* 0x0000000406057291 */ /* 0x000fe2000f8e18ff */
[----:B-1----:R-:W-:-:S04]  /*2850*/  LOP3.LUT R2, R17, UR7, RZ, 0x3c, !PT ;  /* 0x0000000711027c12 */ /* 0x002fc8000f8e3cff */
[----:B------:R-:W-:-:S04]  /*2860*/  SHF.L.U32 R3, R2, 0x1f, RZ ;  /* 0x0000001f02037819 */ /* 0x000fc800000006ff */
[----:B------:R-:W1:Y:S02]  /*2870*/  SYNCS.PHASECHK.TRANS64.TRYWAIT P0, [UR5], R3 ;  /* 0x00000003ff0075a7 */ /* 0x000e640008001105 */
[----:B-1----:R-:W-:Y:S05]  /*2880*/  @!P0 BRA `(.L_x_45) ;  /* 0x0000005800808947 */ /* 0x002fea0003800000 */
.L_x_155:
[----:B------:R-:W-:-:S04]  /*2890*/  UIADD3 UR6, UPT, UPT, UR6, 0x1, URZ ;  /* 0x0000000106067890 */ /* 0x000fc8000fffe0ff */
[----:B------:R-:W-:-:S04]  /*28a0*/  UISETP.NE.AND UP0, UPT, UR6, 0x11, UPT ;  /* 0x000000110600788c */ /* 0x000fc8000bf05270 */
[----:B------:R-:W-:Y:S02]  /*28b0*/  USEL UR7, URZ, 0x1, UP0 ;  /* 0x00000001ff077887 */ /* 0x000fe40008000000 */
[----:B------:R-:W-:-:S04]  /*28c0*/  USEL UR6, UR6, URZ, UP0 ;  /* 0x000000ff06067287 */ /* 0x000fc80008000000 */
[----:B------:R-:W-:Y:S01]  /*28d0*/  ULEA UR5, UR6, UR4, 0x3 ;  /* 0x0000000406057291 */ /* 0x000fe2000f8e18ff */
[----:B------:R-:W-:-:S04]  /*28e0*/  LOP3.LUT R2, R2, UR7, RZ, 0x3c, !PT ;  /* 0x0000000702027c12 */ /* 0x000fc8000f8e3cff */
[----:B-1----:R-:W-:-:S04]  /*28f0*/  SHF.L.U32 R3, R2, 0x1f, RZ ;  /* 0x0000001f02037819 */ /* 0x002fc800000006ff */
[----:B------:R-:W1:Y:S02]  /*2900*/  SYNCS.PHASECHK.TRANS64.TRYWAIT P0, [UR5], R3 ;  /* 0x00000003ff0075a7 */ /* 0x000e640008001105 */
[----:B-1----:R-:W-:Y:S05]  /*2910*/  @!P0 BRA `(.L_x_46) ;  /* 0x0000005800748947 */ /* 0x002fea0003800000 */
.L_x_157:
        /* <DEDUP_REMOVED lines=9> */
.L_x_159:
        /* <DEDUP_REMOVED lines=9> */
.L_x_161:
        /* <DEDUP_REMOVED lines=9> */
.L_x_163:
        /* <DEDUP_REMOVED lines=9> */
.L_x_165:
        /* <DEDUP_REMOVED lines=9> */
.L_x_167:
        /* <DEDUP_REMOVED lines=9> */
.L_x_169:
        /* <DEDUP_REMOVED lines=9> */
.L_x_171:
        /* <DEDUP_REMOVED lines=9> */
.L_x_173:
        /* <DEDUP_REMOVED lines=9> */
.L_x_175:
        /* <DEDUP_REMOVED lines=9> */
.L_x_177:
        /* <DEDUP_REMOVED lines=9> */
.L_x_179:
        /* <DEDUP_REMOVED lines=9> */
.L_x_181:
        /* <DEDUP_REMOVED lines=9> */
.L_x_183:
[----:B------:R-:W-:-:S04]  /*3070*/  UIADD3 UR6, UPT, UPT, UR6, 0x1, URZ ;  /* 0x0000000106067890 */ /* 0x000fc8000fffe0ff */
[----:B------:R-:W-:-:S04]  /*3080*/  UISETP.NE.AND UP0, UPT, UR6, 0x11, UPT ;  /* 0x000000110600788c */ /* 0x000fc8000bf05270 */
[----:B------:R-:W-:Y:S02]  /*3090*/  USEL UR5, URZ, 0x1, UP0 ;  /* 0x00000001ff057887 */ /* 0x000fe40008000000 */
[----:B------:R-:W-:-:S04]  /*30a0*/  USEL UR6, UR6, URZ, UP0 ;  /* 0x000000ff06067287 */ /* 0x000fc80008000000 */
[----:B------:R-:W-:Y:S01]  /*30b0*/  ULEA UR6, UR6, UR4, 0x3 ;  /* 0x0000000406067291 */ /* 0x000fe2000f8e18ff */
[----:B------:R-:W-:-:S04]  /*30c0*/  LOP3.LUT R2, R2, UR5, RZ, 0x3c, !PT ;  /* 0x0000000502027c12 */ /* 0x000fc8000f8e3cff */
[----:B------:R-:W-:Y:S01]  /*30d0*/  SHF.L.U32 R2, R2, 0x1f, RZ ;  /* 0x0000001f02027819 */ /* 0x000fe200000006ff */
[----:B-1-3--:R-:W-:-:S07]  /*30e0*/  IMAD.U32 R0, RZ, RZ, UR6 ;  /* 0x00000006ff007e24 */ /* 0x00afce000f8e00ff */
.L_x_60:
[----:B-1----:R1:W2:Y:S02]  /*30f0*/  SYNCS.PHASECHK.TRANS64.TRYWAIT P0, [R0+URZ], R2 ;  /* 0x00000002000075a7 */ /* 0x0022a400080011ff */
[----:B--2---:R-:W-:Y:S05]  /*3100*/  @!P0 NANOSLEEP.SYNCS 0x989680 ;  /* 0x009896800000895d */ /* 0x004fea0003900000 */
[----:B------:R-:W2:Y:S02]  /*3110*/  @!P0 SYNCS.PHASECHK.TRANS64 P0, [R0+URZ], R2 ;  /* 0x00000002000085a7 */ /* 0x000ea400080010ff */
[----:B--2---:R-:W-:Y:S05]  /*3120*/  @P0 EXIT ;  /* 0x000000000000094d */ /* 0x004fea0003800000 */
[----:B------:R-:W-:Y:S05]  /*3130*/  BRA `(.L_x_60) ;  /* 0xfffffffc00ec7947 */ /* 0x000fea000383ffff */
.L_x_23:
[----:B------:R-:W-:-:S04]  /*3140*/  UISETP.NE.AND UP0, UPT, UR37, URZ, UPT ;  /* 0x000000ff2500728c */ /* 0x000fc8000bf05270 */
[----:B------:R-:W-:-:S09]  /*3150*/  UISETP.NE.OR UP0, UPT, UR10, 0x1, UP0 ;  /* 0x000000010a00788c */ /* 0x000fd20008705670 */
[----:B------:R-:W-:Y:S05]  /*3160*/  BRA.U UP0, `(.L_x_61) ;  /* 0x0000000500487547 */ /* 0x000fea000b800000 */
[----:B------:R-:W-:Y:S01]  /*3170*/  ISETP.GE.U32.AND P2, PT, R2, 0x2, PT ;  /* 0x000000020200780c */ /* 0x000fe20003f46070 */
[----:B------:R-:W-:Y:S01]  /*3180*/  IMAD.MOV.U32 R12, RZ, RZ, 0x1 ;  /* 0x00000001ff0c7424 */ /* 0x000fe200078e00ff */
[----:B------:R-:W-:Y:S02]  /*3190*/  CS2R R10, SRZ ;  /* 0x00000000000a7805 */ /* 0x000fe4000001ff00 */
[----:B------:R-:W-:Y:S01]  /*31a0*/  CS2R R8, SRZ ;  /* 0x0000000000087805 */ /* 0x000fe2000001ff00 */
[----:B------:R-:W-:Y:S01]  /*31b0*/  UMOV UR4, 0x400 ;  /* 0x0000040000047882 */ /* 0x000fe20000000000 */
[----:B------:R-:W-:Y:S01]  /*31c0*/  UMOV UR6, URZ ;  /* 0x000000ff00067c82 */ /* 0x000fe20008000000 */
[----:B------:R-:W-:-:S12]  /*31d0*/  ULEA UR37, UR37, UR4, 0x18 ;  /* 0x0000000425257291 */ /* 0x000fd8000f8ec0ff */
.L_x_65:
[----:B------:R-:W-:Y:S02]  /*31e0*/  LEA R0, R8, UR37, 0x3 ;  /* 0x0000002508007c11 */ /* 0x000fe4000f8e18ff */
[----:B------:R-:W-:-:S03]  /*31f0*/  SHF.L.U32 R4, R9, 0x1f, RZ ;  /* 0x0000001f09047819 */ /* 0x000fc600000006ff */
[----:B------:R-:W-:Y:S01]  /*3200*/  VIADD R5, R0, 0x1c0 ;  /* 0x000001c000057836 */ /* 0x000fe20000000000 */
[----:B------:R-:W1:Y:S02]  /*3210*/  SYNCS.PHASECHK.TRANS64.TRYWAIT P0, [R0+URZ+0x1b0], R4 ;  /* 0x0001b004000075a7 */ /* 0x000e6400080011ff */
[----:B-1----:R-:W-:Y:S05]  /*3220*/  @!P0 BRA `(.L_x_62) ;  /* 0x0000005400808947 */ /* 0x002fea0003800000 */
.L_x_184:
[----:B------:R-:W-:Y:S01]  /*3230*/  ULEA UR5, UR6, UR37, 0x3 ;  /* 0x0000002506057291 */ /* 0x000fe2000f8e18ff */
[----:B-1----:R-:W-:Y:S01]  /*3240*/  PRMT R0, RZ, 0x654, R5 ;  /* 0x00000654ff007816 */ /* 0x002fe20000000005 */
[----:B------:R-:W-:Y:S01]  /*3250*/  @!P2 IMAD.MOV.U32 R4, RZ, RZ, 0x10 ;  /* 0x00000010ff04a424 */ /* 0x000fe200078e00ff */
[----:B------:R-:W-:Y:S01]  /*3260*/  SHF.L.U32 R5, R12, 0x1f, RZ ;  /* 0x0000001f0c057819 */ /* 0x000fe200000006ff */
[----:B------:R-:W-:Y:S01]  /*3270*/  UIADD3 UR4, UPT, UPT, UR5, 0x150, URZ ;  /* 0x0000015005047890 */ /* 0x000fe2000fffe0ff */
[----:B------:R1:W-:Y:S05]  /*3280*/  SYNCS.ARRIVE.TRANS64.RED.A1T0 RZ, [R0+URZ], RZ ;  /* 0x000000ff00ff79a7 */ /* 0x0003ea00081004ff */
[----:B------:R-:W-:Y:S01]  /*3290*/  IMAD.U32 R6, RZ, RZ, UR4 ;  /* 0x00000004ff067e24 */ /* 0x000fe2000f8e00ff */
[----:B------:R-:W2:Y:S04]  /*32a0*/  SYNCS.PHASECHK.TRANS64.TRYWAIT P0, [UR5+0x160], R5 ;  /* 0x00016005ff0075a7 */ /* 0x000ea80008001105 */
[----:B------:R-:W-:Y:S01]  /*32b0*/  PRMT R6, R2, 0x654, R6 ;  /* 0x0000065402067816 */ /* 0x000fe20000000006 */
[----:B-12---:R-:W-:Y:S06]  /*32c0*/  @!P0 BRA `(.L_x_63) ;  /* 0x00000054006c8947 */ /* 0x006fec0003800000 */
.L_x_186:
[----:B------:R-:W-:Y:S01]  /*32d0*/  ULEA UR4, UR6, UR37, 0x4 ;  /* 0x0000002506047291 */ /* 0x000fe2000f8e20ff */
[----:B------:R-:W-:Y:S01]  /*32e0*/  SEL R3, R6, R3, !P2 ;  /* 0x0000000306037207 */ /* 0x000fe20005000000 */
[----:B------:R-:W-:Y:S01]  /*32f0*/  UIADD3 UR5, UPT, UPT, UR5, 0x150, URZ ;  /* 0x0000015005057890 */ /* 0x000fe2000fffe0ff */
[----:B-1----:R-:W-:Y:S01]  /*3300*/  LEA R0, R11, UR37, 0x3 ;  /* 0x000000250b007c11 */ /* 0x002fe2000f8e18ff */
[----:B------:R-:W-:Y:S01]  /*3310*/  UIADD3 UR4, UPT, UPT, UR4, 0x1e0, URZ ;  /* 0x000001e004047890 */ /* 0x000fe2000fffe0ff */
[----:B------:R1:W-:Y:S01]  /*3320*/  @!P2 SYNCS.ARRIVE.TRANS64.RED RZ, [R3+URZ], R4 ;  /* 0x0000000403ffa9a7 */ /* 0x0003e200080004ff */
[----:B------:R-:W-:Y:S01]  /*3330*/  UIADD3 UR6, UPT, UPT, UR6, 0x1, URZ ;  /* 0x0000000106067890 */ /* 0x000fe2000fffe0ff */
[----:B------:R-:W-:-:S03]  /*3340*/  VIADD R8, R8, 0x1 ;  /* 0x0000000108087836 */ /* 0x000fc60000000000 */
[----:B------:R-:W-:Y:S02]  /*3350*/  UISETP.NE.AND UP0, UPT, UR6, 0x2, UPT ;  /* 0x000000020600788c */ /* 0x000fe4000bf05270 */
[----:B------:R-:W-:Y:S01]  /*3360*/  ISETP.NE.AND P0, PT, R8, 0x2, PT ;  /* 0x000000020800780c */ /* 0x000fe20003f05270 */
[----:B------:R-:W-:Y:S06]  /*3370*/  UGETNEXTWORKID.BROADCAST [UR4], [UR5] ;  /* 0x00000000040073ca */ /* 0x000fec0008000100 */
[----:B------:R-:W-:Y:S02]  /*3380*/  USEL UR4, URZ, 0x1, UP0 ;  /* 0x00000001ff047887 */ /* 0x000fe40008000000 */
[----:B------:R-:W-:-:S04]  /*3390*/  USEL UR6, UR6, URZ, UP0 ;  /* 0x000000ff06067287 */ /* 0x000fc80008000000 */
[----:B------:R-:W-:Y:S02]  /*33a0*/  LOP3.LUT R12, R12, UR4, RZ, 0x3c, !PT ;  /* 0x000000040c0c7c12 */ /* 0x000fe4000f8e3cff */
[----:B-1----:R-:W-:-:S04]  /*33b0*/  SHF.L.U32 R4, R10, 0x1f, RZ ;  /* 0x0000001f0a047819 */ /* 0x002fc800000006ff */
[----:B------:R-:W1:Y:S02]  /*33c0*/  SYNCS.PHASECHK.TRANS64.TRYWAIT P1, [R0+URZ+0x150], R4 ;  /* 0x00015004000075a7 */ /* 0x000e6400080211ff */
[----:B-1----:R-:W-:Y:S05]  /*33d0*/  @!P1 BRA `(.L_x_64) ;  /* 0x0000005400409947 */ /* 0x002fea0003800000 */
.L_x_187:
[C---:B-1----:R-:W-:Y:S01]  /*33e0*/  LEA R4, R11.reuse, UR37, 0x4 ;  /* 0x000000250b047c11 */ /* 0x042fe2000f8e20ff */
[----:B------:R-:W-:Y:S01]  /*33f0*/  VIADD R0, R0, 0x160 ;  /* 0x0000016000007836 */ /* 0x000fe20000000000 */
[----:B------:R-:W-:Y:S01]  /*3400*/  SEL R8, R8, RZ, P0 ;  /* 0x000000ff08087207 */ /* 0x000fe20000000000 */
[----:B------:R-:W-:-:S03]  /*3410*/  VIADD R11, R11, 0x1 ;  /* 0x000000010b0b7836 */ /* 0x000fc60000000000 */
[----:B------:R-:W1:Y:S01]  /*3420*/  LDS.128 R4, [R4+0x1e0] ;  /* 0x0001e00004047984 */ /* 0x000e620000000c00 */
[----:B------:R-:W-:Y:S02]  /*3430*/  PRMT R0, RZ, 0x654, R0 ;  /* 0x00000654ff007816 */ /* 0x000fe40000000000 */
[C---:B------:R-:W-:Y:S01]  /*3440*/  ISETP.NE.AND P1, PT, R11.reuse, 0x2, PT ;  /* 0x000000020b00780c */ /* 0x040fe20003f25270 */
[----:B------:R-:W-:Y:S01]  /*3450*/  @!PT LDS RZ, [RZ] ;  /* 0x00000000fffff984 */ /* 0x000fe20000000800 */
[----:B------:R-:W-:Y:S01]  /*3460*/  @!PT LDS RZ, [RZ] ;  /* 0x00000000fffff984 */ /* 0x000fe20000000800 */
[----:B------:R-:W-:Y:S01]  /*3470*/  @!PT LDS RZ, [RZ] ;  /* 0x00000000fffff984 */ /* 0x000fe20000000800 */
[----:B------:R-:W-:Y:S01]  /*3480*/  @!PT LDS RZ, [RZ] ;  /* 0x00000000fffff984 */ /* 0x000fe20000000800 */
[----:B------:R2:W-:Y:S06]  /*3490*/  MEMBAR.ALL.CTA ;  /* 0x0000000000007992 */ /* 0x0005ec0000008000 */
[----:B--2---:R-:W2:Y:S01]  /*34a0*/  FENCE.VIEW.ASYNC.S ;  /* 0x00000000000073c6 */ /* 0x004ea20000000000 */
[----:B------:R-:W-:Y:S01]  /*34b0*/  SEL R11, R11, RZ, P1 ;  /* 0x000000ff0b0b7207 */ /* 0x000fe20000800000 */
[----:B--2---:R2:W-:Y:S01]  /*34c0*/  SYNCS.ARRIVE.TRANS64.RED.A1T0 RZ, [R0+URZ], RZ ;  /* 0x000000ff00ff79a7 */ /* 0x0045e200081004ff */
[----:B-1----:R-:W-:-:S02]  /*34d0*/  LOP3.LUT P3, RZ, R6, 0x1, RZ, 0xc0, !PT ;  /* 0x0000000106ff7812 */ /* 0x002fc4000786c0ff */
[----:B------:R-:W-:-:S04]  /*34e0*/  SEL R4, RZ, 0x1, P1 ;  /* 0x00000001ff047807 */ /* 0x000fc80000800000 */
[----:B------:R-:W-:Y:S02]  /*34f0*/  LOP3.LUT R10, R10, R4, RZ, 0x3c, !PT ;  /* 0x000000040a0a7212 */ /* 0x000fe400078e3cff */
[----:B--2---:R-:W-:-:S04]  /*3500*/  SEL R0, RZ, 0x1, P0 ;  /* 0x00000001ff007807 */ /* 0x004fc80000000000 */
[----:B------:R-:W-:Y:S01]  /*3510*/  LOP3.LUT R9, R9, R0, RZ, 0x3c, !PT ;  /* 0x0000000009097212 */ /* 0x000fe200078e3cff */
[----:B------:R-:W-:Y:S06]  /*3520*/  @P3 BRA `(.L_x_65) ;  /* 0xfffffffc002c3947 */ /* 0x000fec000383ffff */
[----:B------:R-:W-:Y:S01]  /*3530*/  ULEA UR5, UR6, UR37, 0x3 ;  /* 0x0000002506057291 */ /* 0x000fe2000f8e18ff */
[----:B------:R-:W-:-:S08]  /*3540*/  SHF.L.U32 R2, R12, 0x1f, RZ ;  /* 0x0000001f0c027819 */ /* 0x000fd000000006ff */
[----:B------:R-:W1:Y:S02]  /*3550*/  SYNCS.PHASECHK.TRANS64 P0, [UR5+0x160], R2 ;  /* 0x00016002ff0075a7 */ /* 0x000e640008001005 */
[----:B-1----:R-:W-:Y:S05]  /*3560*/  @P0 BRA `(.L_x_66) ;  /* 0x0000000000080947 */ /* 0x002fea0003800000 */
[----:B------:R-:W1:Y:S02]  /*3570*/  SYNCS.PHASECHK.TRANS64.TRYWAIT P0, [UR5+0x160], R2 ;  /* 0x00016002ff0075a7 */ /* 0x000e640008001105 */
[----:B-1----:R-:W-:Y:S05]  /*3580*/  @!P0 BRA `(.L_x_67) ;  /* 0x0000005000e88947 */ /* 0x002fea0003800000 */
.L_x_66:
[----:B------:R-:W-:-:S04]  /*3590*/  UIADD3 UR4, UPT, UPT, UR6, 0x1, URZ ;  /* 0x0000000106047890 */ /* 0x000fc8000fffe0ff */
[----:B------:R-:W-:-:S04]  /*35a0*/  UISETP.NE.AND UP0, UPT, UR4, 0x2, UPT ;  /* 0x000000020400788c */ /* 0x000fc8000bf05270 */
[----:B------:R-:W-:Y:S02]  /*35b0*/  USEL UR7, URZ, 0x1, UP0 ;  /* 0x00000001ff077887 */ /* 0x000fe40008000000 */
[----:B------:R-:W-:-:S04]  /*35c0*/  USEL UR4, UR4, URZ, UP0 ;  /* 0x000000ff04047287 */ /* 0x000fc80008000000 */
[----:B------:R-:W-:Y:S01]  /*35d0*/  ULEA UR4, UR4, UR37, 0x3 ;  /* 0x0000002504047291 */ /* 0x000fe2000f8e18ff */
[----:B-1----:R-:W-:-:S04]  /*35e0*/  LOP3.LUT R2, R12, UR7, RZ, 0x3c, !PT ;  /* 0x000000070c027c12 */ /* 0x002fc8000f8e3cff */
[----:B------:R-:W-:-:S04]  /*35f0*/  SHF.L.U32 R0, R2, 0x1f, RZ ;  /* 0x0000001f02007819 */ /* 0x000fc800000006ff */
[----:B------:R-:W1:Y:S02]  /*3600*/  SYNCS.PHASECHK.TRANS64 P0, [UR4+0x160], R0 ;  /* 0x00016000ff0075a7 */ /* 0x000e640008001004 */
[----:B-1----:R-:W-:Y:S05]  /*3610*/  @P0 EXIT ;  /* 0x000000000000094d */ /* 0x002fea0003800000 */
[----:B------:R-:W-:Y:S02]  /*3620*/  SHF.L.U32 R2, R2, 0x1f, RZ ;  /* 0x0000001f02027819 */ /* 0x000fe400000006ff */
[----:B------:R-:W-:-:S07]  /*3630*/  MOV R0, UR4 ;  /* 0x0000000400007c02 */ /* 0x000fce0008000f00 */
.L_x_68:
[----:B-1----:R1:W2:Y:S02]  /*3640*/  SYNCS.PHASECHK.TRANS64.TRYWAIT P0, [R0+URZ+0x160], R2 ;  /* 0x00016002000075a7 */ /* 0x0022a400080011ff */
[----:B--2---:R-:W-:Y:S05]  /*3650*/  @!P0 NANOSLEEP.SYNCS 0x989680 ;  /* 0x009896800000895d */ /* 0x004fea0003900000 */
[----:B------:R-:W2:Y:S02]  /*3660*/  @!P0 SYNCS.PHASECHK.TRANS64 P0, [R0+URZ+0x160], R2 ;  /* 0x00016002000085a7 */ /* 0x000ea400080010ff */
[----:B--2---:R-:W-:Y:S05]  /*3670*/  @P0 EXIT ;  /* 0x000000000000094d */ /* 0x004fea0003800000 */
[----:B------:R-:W-:Y:S05]  /*3680*/  BRA `(.L_x_68) ;  /* 0xfffffffc00ec7947 */ /* 0x000fea000383ffff */
.L_x_61:
[----:B------:R-:W-:Y:S05]  /*3690*/  BRA.U UP3, `(.L_x_69) ;  /* 0x0000001103d87547 */ /* 0x000fea000b800000 */
[----:B------:R-:W-:Y:S01]  /*36a0*/  UMOV UR6, 0x40 ;  /* 0x0000004000067882 */ /* 0x000fe20000000000 */
[----:B------:R-:W-:Y:S01]  /*36b0*/  NOP ;  /* 0x0000000000007918 */ /* 0x000fe20000000000 */
[----:B------:R-:W-:Y:S01]  /*36c0*/  ULEA UR6, UR37, UR6, 0x18 ;  /* 0x0000000625067291 */ /* 0x000fe2000f8ec0ff */
[----:B------:R-:W-:Y:S02]  /*36d0*/  UMOV UR7, 0x400 ;  /* 0x0000040000077882 */ /* 0x000fe40000000000 */
[----:B------:R-:W-:-:S06]  /*36e0*/  ULEA UR37, UR37, UR7, 0x18 ;  /* 0x0000000725257291 */ /* 0x000fcc000f8ec0ff */
[----:B------:R-:W1:Y:S02]  /*36f0*/  LDS.U8 R2, [UR6+0x1c] ;  /* 0x00001c06ff027984 */ /* 0x000e640008000000 */
[----:B-1----:R-:W-:-:S13]  /*3700*/  ISETP.NE.AND P0, PT, R2, RZ, PT ;  /* 0x000000ff0200720c */ /* 0x002fda0003f05270 */
[----:B------:R-:W-:Y:S05]  /*3710*/  @P0 BRA `(.L_x_70) ;  /* 0x0000000400080947 */ /* 0x000fea0003800000 */
[----:B------:R-:W-:Y:S02]  /*3720*/  UISETP.NE.U32.AND UP0, UPT, UR5, 0x1, UPT ;  /* 0x000000010500788c */ /* 0x000fe4000bf05070 */
[----:B------:R-:W-:-:S07]  /*3730*/  UIADD3 UR8, UPT, UPT, UR6, 0x8, URZ ;  /* 0x0000000806087890 */ /* 0x000fce000fffe0ff */
[----:B------:R-:W-:Y:S05]  /*3740*/  BRA.U !UP0, `(.L_x_71) ;  /* 0x00000001089c7547 */ /* 0x000fea000b800000 */
[----:B------:R-:W-:Y:S01]  /*3750*/  ELECT P0, URZ, PT ;  /* 0x0000000000ff782f */ /* 0x000fe20003800000 */
[----:B------:R-:W-:-:S12]  /*3760*/  BSSY B0, `(.L_x_71) ;  /* 0x0000025000007945 */ /* 0x000fd80003800000 */
[----:B------:R-:W-:Y:S05]  /*3770*/  @!P0 BRA `(.L_x_72) ;  /* 0x00000000008c8947 */ /* 0x000fea0003800000 */
[----:B------:R-:W-:-:S05]  /*3780*/  UMOV UR7, 0x10 ;  /* 0x0000001000077882 */ /* 0x000fca0000000000 */
[----:B------:R-:W-:Y:S04]  /*3790*/  DEPBAR.LE SB1, 0x36 ;  /* 0x00009d800000791a */ /* 0x000fe80000000000 */
[----:B------:R-:W1:Y:S02]  /*37a0*/  UTCATOMSWS.2CTA.FIND_AND_SET.ALIGN UP1, UR7, UR7 ;  /* 0x00000007000775e3 */ /* 0x000e640008220800 */
[----:B-1----:R-:W-:Y:S01]  /*37b0*/  MOV R9, UR7 ;  /* 0x0000000700097c02 */ /* 0x002fe20008000f00 */
[----:B------:R-:W-:Y:S06]  /*37c0*/  BRA.U UP1, `(.L_x_73) ;  /* 0x0000000101187547 */ /* 0x000fec000b800000 */
.L_x_74:
[----:B------:R-:W-:Y:S05]  /*37d0*/  NANOSLEEP 0x64 ;  /* 0x000000640000795d */ /* 0x000fea0003800000 */
[----:B------:R-:W-:-:S05]  /*37e0*/  UMOV UR7, 0x10 ;  /* 0x0000001000077882 */ /* 0x000fca0000000000 */
[----:B------:R-:W-:Y:S04]  /*37f0*/  DEPBAR.LE SB1, 0x36 ;  /* 0x00009d800000791a */ /* 0x000fe80000000000 */
[----:B------:R-:W1:Y:S02]  /*3800*/  UTCATOMSWS.2CTA.FIND_AND_SET.ALIGN UP1, UR7, UR7 ;  /* 0x00000007000775e3 */ /* 0x000e640008220800 */
[----:B-1----:R-:W-:Y:S01]  /*3810*/  MOV R9, UR7 ;  /* 0x0000000700097c02 */ /* 0x002fe20008000f00 */
[----:B------:R-:W-:Y:S05]  /*3820*/  BRA.U !UP1, `(.L_x_74) ;  /* 0xfffffffd09e87547 */ /* 0x000fea000b83ffff */
.L_x_73:
[----:B------:R-:W1:Y:S01]  /*3830*/  LDS R5, [UR6+0x10] ;  /* 0x00001006ff057984 */ /* 0x000e620008000800 */
[----:B------:R-:W-:Y:S01]  /*3840*/  IMAD.U32 R3, RZ, RZ, UR37 ;  /* 0x00000025ff037e24 */ /* 0x000fe2000f8e00ff */
[----:B------:R-:W-:-:S03]  /*3850*/  MOV R2, UR4 ;  /* 0x0000000400027c02 */ /* 0x000fc60008000f00 */
[----:B------:R-:W-:Y:S01]  /*3860*/  VIADD R3, R3, 0x200 ;  /* 0x0000020003037836 */ /* 0x000fe20000000000 */
[----:B-1----:R-:W-:-:S04]  /*3870*/  SHF.L.U32 R5, R5, 0x1f, RZ ;  /* 0x0000001f05057819 */ /* 0x002fc800000006ff */
[----:B------:R-:W1:Y:S02]  /*3880*/  SYNCS.PHASECHK.TRANS64.TRYWAIT P0, [UR6+0x8], R5 ;  /* 0x00000805ff0075a7 */ /* 0x000e640008001106 */
[----:B-1----:R-:W-:Y:S05]  /*3890*/  @P0 BRA `(.L_x_75) ;  /* 0x0000000000080947 */ /* 0x002fea0003800000 */
[----:B------:R-:W1:Y:S02]  /*38a0*/  SYNCS.PHASECHK.TRANS64.TRYWAIT P0, [UR6+0x8], R5 ;  /* 0x00000805ff0075a7 */ /* 0x000e640008001106 */
[----:B-1----:R-:W-:Y:S05]  /*38b0*/  @!P0 BRA `(.L_x_76) ;  /* 0x0000005000348947 */ /* 0x002fea0003800000 */
.L_x_75:
[----:B-1----:R-:W-:Y:S01]  /*38c0*/  HFMA2 R4, -RZ, RZ, 0, 5.9604644775390625e-08 ;  /* 0x00000001ff047431 */ /* 0x002fe200000001ff */
[----:B------:R-:W-:Y:S01]  /*38d0*/  UPRMT UR7, UR4, 0x654, UR8 ;  /* 0x0000065404077896 */ /* 0x000fe20008000008 */
[----:B------:R-:W-:Y:S01]  /*38e0*/  IMAD.MOV.U32 R7, RZ, RZ, 0xffff ;  /* 0x0000ffffff077424 */ /* 0x000fe200078e00ff */
[----:B------:R-:W-:Y:S01]  /*38f0*/  PRMT R2, R2, 0x654, R3 ;  /* 0x0000065402027816 */ /* 0x000fe20000000003 */
[----:B------:R-:W-:Y:S02]  /*3900*/  IMAD.MOV.U32 R5, RZ, RZ, 0x4 ;  /* 0x00000004ff057424 */ /* 0x000fe400078e00ff */
[----:B------:R-:W-:Y:S01]  /*3910*/  IMAD.SHL.U32 R8, R9, 0x20, RZ ;  /* 0x0000002009087824 */ /* 0x000fe200078e00ff */
[----:B------:R-:W-:Y:S02]  /*3920*/  MOV R3, UR7 ;  /* 0x0000000700037c02 */ /* 0x000fe40008000f00 */
[-C--:B------:R-:W-:Y:S01]  /*3930*/  SHF.L.U32 R7, R7, R9.reuse, RZ ;  /* 0x0000000907077219 */ /* 0x080fe200000006ff */
[----:B------:R1:W-:Y:S01]  /*3940*/  SYNCS.ARRIVE.TRANS64.RED RZ, [UR7], R5 ;  /* 0x00000005ffff79a7 */ /* 0x0003e20008000407 */
[----:B------:R-:W-:Y:S01]  /*3950*/  SHF.L.U32 R6, R4, R9, RZ ;  /* 0x0000000904067219 */ /* 0x000fe200000006ff */
[----:B------:R1:W-:Y:S04]  /*3960*/  STS [UR37+0x200], R8 ;  /* 0x00020008ff007988 */ /* 0x0003e80008000825 */
[----:B------:R1:W-:Y:S04]  /*3970*/  STAS [R2.64], R9 ;  /* 0x0000000902007dbd */ /* 0x0003e8000c0008ff */
[----:B------:R1:W-:Y:S04]  /*3980*/  ATOMS.OR RZ, [UR6+0x14], R7 ;  /* 0x00001407ffff798c */ /* 0x0003e8000b000006 */
[----:B------:R1:W-:Y:S04]  /*3990*/  ATOMS.OR RZ, [UR6+0x18], R6 ;  /* 0x00001806ffff798c */ /* 0x0003e8000b000006 */
[----:B------:R1:W-:Y:S02]  /*39a0*/  ATOMS.XOR RZ, [UR6+0x10], R4 ;  /* 0x00001004ffff798c */ /* 0x0003e4000b800006 */
.L_x_72:
[----:B------:R-:W-:Y:S05]  /*39b0*/  BSYNC B0 ;  /* 0x0000000000007941 */ /* 0x000fea0003800000 */
.L_x_71:
[----:B------:R-:W-:Y:S05]  /*39c0*/  BRA.U UP0, `(.L_x_77) ;  /* 0x00000001006c7547 */ /* 0x000fea000b800000 */
[----:B------:R-:W-:-:S03]  /*39d0*/  UMOV UR7, 0xffffffff ;  /* 0xffffffff00077882 */ /* 0x000fc60000000000 */
[----:B------:R-:W-:Y:S05]  /*39e0*/  BRA.DIV UR7, `(.L_x_78) ;  /* 0x0000005207007947 */ /* 0x000fea000b800000 */
[----:B------:R-:W-:-:S13]  /*39f0*/  ELECT P6, URZ, PT ;  /* 0x0000000000ff782f */ /* 0x000fda00038c0000 */
.L_x_191:
[----:B------:R-:W-:Y:S05]  /*3a00*/  @!P6 BRA `(.L_x_77) ;  /* 0x00000000005ce947 */ /* 0x000fea0003800000 */
[----:B-1----:R-:W1:Y:S02]  /*3a10*/  LDS R3, [UR6+0x10] ;  /* 0x00001006ff037984 */ /* 0x002e640008000800 */
[----:B-1----:R-:W-:-:S04]  /*3a20*/  SHF.L.U32 R3, R3, 0x1f, RZ ;  /* 0x0000001f03037819 */ /* 0x002fc800000006ff */
[----:B------:R-:W1:Y:S02]  /*3a30*/  SYNCS.PHASECHK.TRANS64.TRYWAIT P0, [UR6+0x8], R3 ;  /* 0x00000803ff0075a7 */ /* 0x000e640008001106 */
[----:B-1----:R-:W-:Y:S05]  /*3a40*/  @P0 BRA `(.L_x_79) ;  /* 0x0000000000080947 */ /* 0x002fea0003800000 */
[----:B------:R-:W1:Y:S02]  /*3a50*/  SYNCS.PHASECHK.TRANS64.TRYWAIT P0, [UR6+0x8], R3 ;  /* 0x00000803ff0075a7 */ /* 0x000e640008001106 */
[----:B-1----:R-:W-:Y:S05]  /*3a60*/  @!P0 BRA `(.L_x_80) ;  /* 0x0000005000008947 */ /* 0x002fea0003800000 */
.L_x_79:
[----:B------:R-:W2:Y:S01]  /*3a70*/  LDS R5, [UR37+0x200] ;  /* 0x00020025ff057984 */ /* 0x000ea20008000800 */
[----:B-1----:R-:W-:Y:S02]  /*3a80*/  HFMA2 R2, -RZ, RZ, 0, 5.9604644775390625e-08 ;  /* 0x00000001ff027431 */ /* 0x002fe400000001ff */
[----:B------:R-:W-:Y:S01]  /*3a90*/  IMAD.MOV.U32 R3, RZ, RZ, 0xffff ;  /* 0x0000ffffff037424 */ /* 0x000fe200078e00ff */
[----:B------:R-:W-:Y:S01]  /*3aa0*/  UPRMT UR7, UR4, 0x654, UR8 ;  /* 0x0000065404077896 */ /* 0x000fe20008000008 */
[----:B--2---:R-:W-:-:S03]  /*3ab0*/  IMAD.SHL.U32 R4, R5, 0x20, RZ ;  /* 0x0000002005047824 */ /* 0x004fc600078e00ff */
[-C--:B------:R-:W-:Y:S02]  /*3ac0*/  SHF.L.U32 R3, R3, R5.reuse, RZ ;  /* 0x0000000503037219 */ /* 0x080fe400000006ff */
[----:B------:R-:W-:Y:S01]  /*3ad0*/  SHF.L.U32 R5, R2, R5, RZ ;  /* 0x0000000502057219 */ /* 0x000fe200000006ff */
[----:B------:R2:W-:Y:S04]  /*3ae0*/  STS [UR37+0x200], R4 ;  /* 0x00020004ff007988 */ /* 0x0005e80008000825 */
[----:B------:R2:W-:Y:S04]  /*3af0*/  ATOMS.OR RZ, [UR6+0x14], R3 ;  /* 0x00001403ffff798c */ /* 0x0005e8000b000006 */
[----:B------:R2:W-:Y:S01]  /*3b00*/  ATOMS.OR RZ, [UR6+0x18], R5 ;  /* 0x00001805ffff798c */ /* 0x0005e2000b000006 */
[----:B------:R-:W-:Y:S03]  /*3b10*/  SYNCS.ARRIVE.TRANS64.RED.A1T0 RZ, [UR7], RZ ;  /* 0x000000ffffff79a7 */ /* 0x000fe60008100407 */
[----:B------:R2:W-:Y:S01]  /*3b20*/  ATOMS.XOR RZ, [UR6+0x10], R2 ;  /* 0x00001002ffff798c */ /* 0x0005e2000b800006 */
[----:B------:R-:W-:Y:S05]  /*3b30*/  BRA `(.L_x_77) ;  /* 0x0000000000107947 */ /* 0x000fea0003800000 */
.L_x_70:
[----:B------:R-:W-:-:S05]  /*3b40*/  MOV R2, 0xffffffff ;  /* 0xffffffff00027802 */ /* 0x000fca0000000f00 */
[----:B------:R1:W-:Y:S02]  /*3b50*/  STS [UR37+0x200], R2 ;  /* 0x00020002ff007988 */ /* 0x0003e40008000825 */
[----:B-1----:R-:W-:Y:S02]  /*3b60*/  MOV R2, 0x3b80 ;  /* 0x00003b8000027802 */ /* 0x002fe40000000f00 */
[----:B-----5:R-:W-:Y:S05]  /*3b70*/  CALL.REL.NOINC `($__internal_1_$__cuda_sm10x_tcgen05_guardrail_trap_phase_invalid_during_alloc) ;  /* 0x0000005400607944 */ /* 0x020fea0003c00000 */
.L_x_77:
[----:B------:R-:W-:Y:S05]  /*3b80*/  WARPSYNC.ALL ;  /* 0x0000000000007948 */ /* 0x000fea0003800000 */
[----:B------:R-:W3:Y:S01]  /*3b90*/  S2UR UR7, SR_CgaCtaId ;  /* 0x00000000000779c3 */ /* 0x000ee20000008800 */
[----:B------:R-:W-:Y:S01]  /*3ba0*/  UMOV UR6, 0x400 ;  /* 0x0000040000067882 */ /* 0x000fe20000000000 */
[----:B------:R-:W-:-:S06]  /*3bb0*/  NOP ;  /* 0x0000000000007918 */ /* 0x000fcc0000000000 */
[----:B------:R-:W-:Y:S06]  /*3bc0*/  BAR.ARV 0x6, 0xa0 ;  /* 0x0182800000007b1d */ /* 0x000fec0000002000 */
[----:B------:R-:W4:Y:S01]  /*3bd0*/  LDCU UR8, c[0x0][0x38c] ;  /* 0x00007180ff0877ac */ /* 0x000f220008000800 */
[----:B------:R-:W-:Y:S01]  /*3be0*/  LOP3.LUT R10, R10, 0xffff, RZ, 0xc0, !PT ;  /* 0x0000ffff0a0a7812 */ /* 0x000fe200078ec0ff */
[----:B-1----:R-:W-:Y:S01]  /*3bf0*/  IMAD.MOV.U32 R9, RZ, RZ, 0x1 ;  /* 0x00000001ff097424 */ /* 0x002fe200078e00ff */
[----:B------:R-:W-:Y:S01]  /*3c00*/  LOP3.LUT R0, R0, 0xffff, RZ, 0xc0, !PT ;  /* 0x0000ffff00007812 */ /* 0x000fe200078ec0ff */
[----:B------:R-:W-:Y:S01]  /*3c10*/  IMAD.MOV.U32 R8, RZ, RZ, RZ ;  /* 0x000000ffff087224 */ /* 0x000fe200078e00ff */
[----:B------:R-:W-:Y:S01]  /*3c20*/  R2UR UR12, R10 ;  /* 0x000000000a0c72ca */ /* 0x000fe200000e0000 */
[----:B------:R-:W-:Y:S01]  /*3c30*/  UMOV UR19, URZ ;  /* 0x000000ff00137c82 */ /* 0x000fe20008000000 */
[----:B------:R-:W-:Y:S01]  /*3c40*/  R2UR UR11, R0 ;  /* 0x00000000000b72ca */ /* 0x000fe200000e0000 */
[----:B------:R-:W-:Y:S01]  /*3c50*/  UMOV UR18, URZ ;  /* 0x000000ff00127c82 */ /* 0x000fe20008000000 */
[----:B------:R-:W-:Y:S01]  /*3c60*/  UMOV UR17, URZ ;  /* 0x000000ff00117c82 */ /* 0x000fe20008000000 */
[----:B---3--:R-:W-:-:S02]  /*3c70*/  ULEA UR7, UR7, UR6, 0x18 ;  /* 0x0000000607077291 */ /* 0x008fc4000f8ec0ff */
[----:B------:R-:W-:Y:S02]  /*3c80*/  UISETP.NE.AND UP2, UPT, UR5, URZ, UPT ;  /* 0x000000ff0500728c */ /* 0x000fe4000bf45270 */
[----:B------:R-:W-:Y:S02]  /*3c90*/  UIADD3 UR13, UPT, UPT, UR7, 0x3400, URZ ;  /* 0x00003400070d7890 */ /* 0x000fe4000fffe0ff */
[----:B------:R-:W-:Y:S02]  /*3ca0*/  UIADD3 UR14, UPT, UPT, UR7, 0x25400, URZ ;  /* 0x00025400070e7890 */ /* 0x000fe4000fffe0ff */
[----:B----4-:R-:W-:Y:S01]  /*3cb0*/  UIADD3 UR8, UPT, UPT, UR8, 0x3f, URZ ;  /* 0x0000003f08087890 */ /* 0x010fe2000fffe0ff */
[----:B--2---:R-:W1:Y:S01]  /*3cc0*/  LDS R2, [UR7+0x200] ;  /* 0x00020007ff027984 */ /* 0x004e620008000800 */
[----:B------:R-:W-:Y:S02]  /*3cd0*/  USHF.R.U32.HI UR13, URZ, 0x4, UR13 ;  /* 0x00000004ff0d7899 */ /* 0x000fe4000801160d */
[----:B------:R-:W-:-:S02]  /*3ce0*/  USHF.R.S32.HI UR6, URZ, 0x1f, UR8 ;  /* 0x0000001fff067899 */ /* 0x000fc40008011408 */
[----:B------:R-:W-:Y:S02]  /*3cf0*/  USHF.R.U32.HI UR14, URZ, 0x4, UR14 ;  /* 0x00000004ff0e7899 */ /* 0x000fe4000801160e */
[----:B------:R-:W-:Y:S02]  /*3d00*/  ULEA.HI UR6, UR6, UR8, URZ, 0x6 ;  /* 0x0000000806067291 */ /* 0x000fe4000f8f30ff */
[----:B------:R-:W-:Y:S02]  /*3d10*/  ULOP3.LUT UR13, UR13, 0x3fff, URZ, 0xc0, !UPT ;  /* 0x00003fff0d0d7892 */ /* 0x000fe4000f8ec0ff */
[----:B------:R-:W-:Y:S02]  /*3d20*/  USHF.R.S32.HI UR6, URZ, 0x6, UR6 ;  /* 0x00000006ff067899 */ /* 0x000fe40008011406 */
[----:B------:R-:W-:Y:S02]  /*3d30*/  ULOP3.LUT UR14, UR14, 0x3fff, URZ, 0xc0, !UPT ;  /* 0x00003fff0e0e7892 */ /* 0x000fe4000f8ec0ff */
[----:B------:R-:W-:Y:S01]  /*3d40*/  UISETP.LT.AND UP0, UPT, UR6, 0x1, UPT ;  /* 0x000000010600788c */ /* 0x000fe2000bf01270 */
[----:B------:R-:W-:Y:S01]  /*3d50*/  UMOV UR28, 0x0 ;  /* 0x00000000001c7882 */ /* 0x000fe20000000000 */
[----:B------:R-:W-:Y:S01]  /*3d60*/  UMOV UR29, 0x8100010 ;  /* 0x08100010001d7882 */ /* 0x000fe20000000000 */
[----:B------:R-:W-:-:S02]  /*3d70*/  ULOP3.LUT UR13, UR13, 0x10000, URZ, 0xfc, !UPT ;  /* 0x000100000d0d7892 */ /* 0x000fc4000f8efcff */
[----:B------:R-:W-:Y:S02]  /*3d80*/  ULOP3.LUT UR14, UR14, 0x10000, URZ, 0xfc, !UPT ;  /* 0x000100000e0e7892 */ /* 0x000fe4000f8efcff */
[----:B------:R-:W-:Y:S01]  /*3d90*/  USEL UR20, UR6, 0x1, !UP0 ;  /* 0x0000000106147887 */ /* 0x000fe2000c000000 */
[----:B------:R-:W-:Y:S01]  /*3da0*/  UMOV UR26, 0x0 ;  /* 0x00000000001a7882 */ /* 0x000fe20000000000 */
[----:B------:R-:W-:Y:S01]  /*3db0*/  UMOV UR27, 0x8100010 ;  /* 0x08100010001b7882 */ /* 0x000fe20000000000 */
[----:B------:R-:W-:Y:S01]  /*3dc0*/  UMOV UR24, 0x0 ;  /* 0x0000000000187882 */ /* 0x000fe20000000000 */
[----:B------:R-:W-:Y:S01]  /*3dd0*/  UMOV UR25, 0x8100010 ;  /* 0x0810001000197882 */ /* 0x000fe20000000000 */
[----:B------:R-:W-:Y:S01]  /*3de0*/  UMOV UR22, 0x0 ;  /* 0x0000000000167882 */ /* 0x000fe20000000000 */
[----:B------:R-:W-:Y:S01]  /*3df0*/  UMOV UR23, 0x8100010 ;  /* 0x0810001000177882 */ /* 0x000fe20000000000 */
[----:B-1----:R-:W-:Y:S02]  /*3e00*/  R2UR UR21, R2 ;  /* 0x00000000021572ca */ /* 0x002fe400000e0000 */
[----:B------:R-:W-:-:S13]  /*3e10*/  CS2R R2, SRZ ;  /* 0x0000000000027805 */ /* 0x000fda000001ff00 */
.L_x_88:
[C---:B------:R-:W-:Y:S02]  /*3e20*/  LEA R0, R8.reuse, UR7, 0x3 ;  /* 0x0000000708007c11 */ /* 0x040fe4000f8e18ff */
[----:B------:R-:W-:Y:S02]  /*3e30*/  SHF.L.U32 R4, R3, 0x1f, RZ ;  /* 0x0000001f03047819 */ /* 0x000fe400000006ff */
[----:B------:R-:W-:Y:S02]  /*3e40*/  LEA R5, R8, UR7, 0x4 ;  /* 0x0000000708057c11 */ /* 0x000fe4000f8e20ff */
[----:B------:R-:W1:Y:S02]  /*3e50*/  SYNCS.PHASECHK.TRANS64.TRYWAIT P0, [R0+URZ+0x150], R4 ;  /* 0x00015004000075a7 */ /* 0x000e6400080011ff */
[----:B-1-34-:R-:W-:Y:S05]  /*3e60*/  @!P0 BRA `(.L_x_81) ;  /* 0x0000004c00188947 */ /* 0x01afea0003800000 */
.L_x_192:
[----:B-1----:R-:W1:Y:S01]  /*3e70*/  LDS.128 R4, [R5+0x1e0] ;  /* 0x0001e00005047984 */ /* 0x002e620000000c00 */
[----:B------:R-:W-:Y:S02]  /*3e80*/  VIADD R0, R0, 0x160 ;  /* 0x0000016000007836 */ /* 0x000fe40000000000 */
[----:B------:R-:W-:Y:S01]  /*3e90*/  VIADD R8, R8, 0x1 ;  /* 0x0000000108087836 */ /* 0x000fe20000000000 */
[----:B------:R-:W-:Y:S01]  /*3ea0*/  @!PT LDS RZ, [RZ] ;  /* 0x00000000fffff984 */ /* 0x000fe20000000800 */
[----:B------:R-:W-:Y:S01]  /*3eb0*/  @!PT LDS RZ, [RZ] ;  /* 0x00000000fffff984 */ /* 0x000fe20000000800 */
[----:B------:R-:W-:Y:S01]  /*3ec0*/  @!PT LDS RZ, [RZ] ;  /* 0x00000000fffff984 */ /* 0x000fe20000000800 */
[----:B------:R-:W-:Y:S01]  /*3ed0*/  @!PT LDS RZ, [RZ] ;  /* 0x00000000fffff984 */ /* 0x000fe20000000800 */
[----:B------:R2:W-:Y:S06]  /*3ee0*/  MEMBAR.ALL.CTA ;  /* 0x0000000000007992 */ /* 0x0005ec0000008000 */
[----:B--2---:R-:W2:Y:S01]  /*3ef0*/  FENCE.VIEW.ASYNC.S ;  /* 0x00000000000073c6 */ /* 0x004ea20000000000 */
[----:B------:R-:W-:-:S04]  /*3f00*/  PRMT R0, RZ, 0x654, R0 ;  /* 0x00000654ff007816 */ /* 0x000fc80000000000 */
[----:B--2---:R2:W-:Y:S01]  /*3f10*/  SYNCS.ARRIVE.TRANS64.RED.A1T0 RZ, [R0+URZ], RZ ;  /* 0x000000ff00ff79a7 */ /* 0x0045e200081004ff */
[----:B-1----:R-:W-:Y:S01]  /*3f20*/  LOP3.LUT P1, RZ, R6, 0x1, RZ, 0xc0, !PT ;  /* 0x0000000106ff7812 */ /* 0x002fe2000782c0ff */
[----:B--2---:R-:W-:-:S12]  /*3f30*/  BRA.U UP2, `(.L_x_82) ;  /* 0x0000000502087547 */ /* 0x004fd8000b800000 */
[----:B------:R-:W1:Y:S01]  /*3f40*/  LDCU UR8, c[0x0][0x38c] ;  /* 0x00007180ff0877ac */ /* 0x000e620008000800 */
[----:B------:R-:W-:Y:S02]  /*3f50*/  PLOP3.LUT P2, PT, PT, PT, PT, 0x80, 0x8 ;  /* 0x000000000008781c */ /* 0x000fe40003f4f070 */
[----:B------:R-:W-:Y:S01]  /*3f60*/  SHF.L.U32 R4, R9, 0x1f, RZ ;  /* 0x0000001f09047819 */ /* 0x000fe200000006ff */
[----:B------:R-:W-:Y:S02]  /*3f70*/  ULEA UR9, UR19, UR7, 0x3 ;  /* 0x0000000713097291 */ /* 0x000fe4000f8e18ff */
[----:B------:R-:W-:Y:S02]  /*3f80*/  ULEA UR10, UR19, UR21, 0x5 ;  /* 0x00000015130a7291 */ /* 0x000fe4000f8e28ff */
[----:B-1----:R-:W-:-:S06]  /*3f90*/  UISETP.GE.AND UP0, UPT, UR8, 0x1, UPT ;  /* 0x000000010800788c */ /* 0x002fcc000bf06270 */
[----:B------:R-:W-:-:S05]  /*3fa0*/  PLOP3.LUT P0, PT, PT, PT, UP0, 0x80, 0x8 ;  /* 0x000000000008781c */ /* 0x000fca0003f0f008 */
[----:B------:R-:W-:-:S08]  /*3fb0*/  @UP0 ULEA UR8, UR18, UR7, 0x3 ;  /* 0x0000000712080291 */ /* 0x000fd0000f8e18ff */
[----:B------:R-:W-:-:S04]  /*3fc0*/  @P0 SHF.L.U32 R0, R2, 0x1f, RZ ;  /* 0x0000001f02000819 */ /* 0x000fc800000006ff */
[----:B------:R1:W2:Y:S01]  /*3fd0*/  @P0 SYNCS.PHASECHK.TRANS64.TRYWAIT P2, [UR8], R0 ;  /* 0x00000000ff0005a7 */ /* 0x0002a20008041108 */
[----:B------:R-:W3:Y:S02]  /*3fe0*/  SYNCS.PHASECHK.TRANS64.TRYWAIT P0, [UR9+0x190], R4 ;  /* 0x00019004ff0075a7 */ /* 0x000ee40008001109 */
[----:B-123--:R-:W-:Y:S05]  /*3ff0*/  @!P0 BRA `(.L_x_83) ;  /* 0x0000004800c88947 */ /* 0x00efea0003800000 */
.L_x_194:
[----:B------:R-:W-:Y:S01]  /*4000*/  UMOV UR16, UR17 ;  /* 0x0000001100107c82 */ /* 0x000fe20008000000 */
[----:B------:R-:W-:Y:S05]  /*4010*/  BRA.U !UP0, `(.L_x_84) ;  /* 0x0000000108c07547 */ /* 0x000fea000b800000 */
[----:B------:R-:W-:Y:S02]  /*4020*/  UIADD3 UR16, UPT, UPT, UR20, UR17, URZ ;  /* 0x0000001114107290 */ /* 0x000fe4000fffe0ff */
[----:B------:R-:W-:Y:S01]  /*4030*/  UPLOP3.LUT UP3, UPT, UPT, UPT, UPT, 0x40, 0x4 ;  /* 0x000000000004789c */ /* 0x000fe20003f6e870 */
[----:B------:R-:W-:Y:S01]  /*4040*/  UMOV UR15, UR6 ;  /* 0x00000006000f7c82 */ /* 0x000fe20008000000 */
[----:B------:R-:W-:-:S09]  /*4050*/  UMOV UR46, UR18 ;  /* 0x00000012002e7c82 */ /* 0x000fd20008000000 */
.L_x_87:
[----:B--2---:R-:W-:Y:S01]  /*4060*/  ULEA UR8, UR46, UR7, 0x3 ;  /* 0x000000072e087291 */ /* 0x004fe2000f8e18ff */
[----:B---3--:R-:W-:Y:S11]  /*4070*/  @P2 BRA `(.L_x_85) ;  /* 0x00000000000c2947 */ /* 0x008ff60003800000 */
[----:B-1----:R-:W-:Y:S04]  /*4080*/  SHF.L.U32 R4, R2, 0x1f, RZ ;  /* 0x0000001f02047819 */ /* 0x002fe800000006ff */
[----:B------:R-:W1:Y:S02]  /*4090*/  SYNCS.PHASECHK.TRANS64.TRYWAIT P0, [UR8], R4 ;  /* 0x00000004ff0075a7 */ /* 0x000e640008001108 */
[----:B-1----:R-:W-:Y:S05]  /*40a0*/  @!P0 BRA `(.L_x_86) ;  /* 0x0000004800b48947 */ /* 0x002fea0003800000 */
.L_x_85:
[----:B------:R-:W-:Y:S01]  /*40b0*/  UISETP.NE.AND UP0, UPT, UR15, 0x1, UPT ;  /* 0x000000010f00788c */ /* 0x000fe2000bf05270 */
[----:B------:R-:W-:Y:S01]  /*40c0*/  PLOP3.LUT P2, PT, PT, PT, PT, 0x80, 0x8 ;  /* 0x000000000008781c */ /* 0x000fe20003f4f070 */
[----:B------:R-:W-:Y:S02]  /*40d0*/  UIADD3 UR18, UPT, UPT, UR46, 0x1, URZ ;  /* 0x000000012e127890 */ /* 0x000fe4000fffe0ff */
[----:B------:R-:W-:Y:S02]  /*40e0*/  ULEA UR32, UR46, UR14, 0x8 ;  /* 0x0000000e2e207291 */ /* 0x000fe4000f8e40ff */
[----:B------:R-:W-:Y:S01]  /*40f0*/  UISETP.NE.AND UP1, UPT, UR18, 0x11, UPT ;  /* 0x000000111200788c */ /* 0x000fe2000bf25270 */
[----:B------:R-:W-:Y:S01]  /*4100*/  PLOP3.LUT P0, PT, PT, PT, UP0, 0x80, 0x8 ;  /* 0x000000000008781c */ /* 0x000fe20003f0f008 */
[----:B------:R-:W-:Y:S02]  /*4110*/  UIADD3 UR44, UPT, UPT, UR32, 0x2, URZ ;  /* 0x00000002202c7890 */ /* 0x000fe4000fffe0ff */
[----:B------:R-:W-:Y:S02]  /*4120*/  USEL UR31, URZ, 0x1, UP1 ;  /* 0x00000001ff1f7887 */ /* 0x000fe40008800000 */
[----:B------:R-:W-:Y:S02]  /*4130*/  USEL UR18, UR18, URZ, UP1 ;  /* 0x000000ff12127287 */ /* 0x000fe40008800000 */
[----:B------:R-:W-:Y:S02]  /*4140*/  UIADD3 UR40, UPT, UPT, UR32, 0x4, URZ ;  /* 0x0000000420287890 */ /* 0x000fe4000fffe0ff */
[----:B------:R-:W-:Y:S01]  /*4150*/  @UP0 ULEA UR30, UR18, UR7, 0x3 ;  /* 0x00000007121e0291 */ /* 0x000fe2000f8e18ff */
[----:B------:R-:W-:Y:S01]  /*4160*/  LOP3.LUT R2, R2, UR31, RZ, 0x3c, !PT ;  /* 0x0000001f02027c12 */ /* 0x000fe2000f8e3cff */
[----:B------:R-:W-:Y:S02]  /*4170*/  UIADD3 UR36, UPT, UPT, UR32, 0x6, URZ ;  /* 0x0000000620247890 */ /* 0x000fe4000fffe0ff */
[----:B------:R-:W-:Y:S01]  /*4180*/  UIADD3 UR8, UPT, UPT, UR8, 0x88, URZ ;  /* 0x0000008808087890 */ /* 0x000fe2000fffe0ff */
[----:B-1----:R-:W-:Y:S01]  /*4190*/  @P0 SHF.L.U32 R0, R2, 0x1f, RZ ;  /* 0x0000001f02000819 */ /* 0x002fe200000006ff */
[----:B------:R-:W-:Y:S02]  /*41a0*/  UIADD3 UR17, UPT, UPT, UR17, 0x1, URZ ;  /* 0x0000000111117890 */ /* 0x000fe4000fffe0ff */
[----:B------:R-:W-:Y:S01]  /*41b0*/  UIADD3 UR15, UPT, UPT, UR15, -0x1, URZ ;  /* 0xffffffff0f0f7890 */ /* 0x000fe2000fffe0ff */
[----:B------:R2:W3:Y:S01]  /*41c0*/  @P0 SYNCS.PHASECHK.TRANS64.TRYWAIT P2, [UR30], R0 ;  /* 0x00000000ff0005a7 */ /* 0x0004e2000804111e */
[----:B------:R-:W-:Y:S02]  /*41d0*/  ULEA UR30, UR46, UR13, 0x9 ;  /* 0x0000000d2e1e7291 */ /* 0x000fe4000f8e48ff */
[----:B------:R-:W-:Y:S02]  /*41e0*/  UISETP.NE.AND UP0, UPT, UR17, UR16, UPT ;  /* 0x000000101100728c */ /* 0x000fe4000bf05270 */
[----:B------:R-:W-:Y:S02]  /*41f0*/  UIADD3 UR42, UPT, UPT, UR30, 0x2, URZ ;  /* 0x000000021e2a7890 */ /* 0x000fe4000fffe0ff */
[----:B------:R-:W-:Y:S02]  /*4200*/  UIADD3 UR38, UPT, UPT, UR30, 0x4, URZ ;  /* 0x000000041e267890 */ /* 0x000fe4000fffe0ff */
[----:B------:R-:W-:Y:S01]  /*4210*/  UIADD3 UR34, UPT, UPT, UR30, 0x6, URZ ;  /* 0x000000061e227890 */ /* 0x000fe2000fffe0ff */
[----:B------:R-:W-:Y:S01]  /*4220*/  UMOV UR33, 0x40004040 ;  /* 0x4000404000217882 */ /* 0x000fe20000000000 */
[----:B------:R-:W-:Y:S01]  /*4230*/  UMOV UR31, 0x40004040 ;  /* 0x40004040001f7882 */ /* 0x000fe20000000000 */
[----:B------:R-:W-:Y:S01]  /*4240*/  UMOV UR45, 0x40004040 ;  /* 0x40004040002d7882 */ /* 0x000fe20000000000 */
[----:B------:R2:W-:Y:S01]  /*4250*/  UTCHMMA.2CTA gdesc[UR30], gdesc[UR32], tmem[UR10], tmem[UR28], idesc[UR29], UP3 ;  /* 0x00ff1c201e0075ea */ /* 0x0005e20009a0000a */
[----:B------:R-:W-:Y:S01]  /*4260*/  UPLOP3.LUT UP3, UPT, UPT, UPT, UPT, 0x80, 0x8 ;  /* 0x000000000008789c */ /* 0x000fe20003f6f070 */
[----:B------:R-:W-:Y:S01]  /*4270*/  UMOV UR43, 0x40004040 ;  /* 0x40004040002b7882 */ /* 0x000fe20000000000 */
[----:B------:R-:W-:Y:S01]  /*4280*/  UMOV UR41, 0x40004040 ;  /* 0x4000404000297882 */ /* 0x000fe20000000000 */
[----:B------:R2:W-:Y:S01]  /*4290*/  UTCHMMA.2CTA gdesc[UR42], gdesc[UR44], tmem[UR10], tmem[UR26], idesc[UR27], UPT ;  /* 0x00ff1a2c2a0075ea */ /* 0x0005e2000ba0000a */
[----:B------:R-:W-:Y:S01]  /*42a0*/  UMOV UR39, 0x40004040 ;  /* 0x4000404000277882 */ /* 0x000fe20000000000 */
[----:B------:R-:W-:Y:S01]  /*42b0*/  UMOV UR37, 0x40004040 ;  /* 0x4000404000257882 */ /* 0x000fe20000000000 */
[----:B------:R-:W-:Y:S01]  /*42c0*/  UMOV UR35, 0x40004040 ;  /* 0x4000404000237882 */ /* 0x000fe20000000000 */
[----:B------:R2:W-:Y:S01]  /*42d0*/  UTCHMMA.2CTA gdesc[UR38], gdesc[UR40], tmem[UR10], tmem[UR24], idesc[UR25], UPT ;  /* 0x00ff1828260075ea */ /* 0x0005e2000ba0000a */
[----:B------:R2:W-:Y:S01]  /*42e0*/  UTCHMMA.2CTA gdesc[UR34], gdesc[UR36], tmem[UR10], tmem[UR22], idesc[UR23], UPT ;  /* 0x00ff1624220075ea */ /* 0x0005e2000ba0000a */
[----:B------:R2:W-:Y:S01]  /*42f0*/  UTCBAR.2CTA.MULTICAST [UR8], URZ, UR12 ;  /* 0x000000ff080073e9 */ /* 0x0005e2000820080c */
[----:B------:R-:W-:Y:S01]  /*4300*/  UMOV UR46, UR18 ;  /* 0x00000012002e7c82 */ /* 0x000fe20008000000 */
[----:B------:R-:W-:Y:S05]  /*4310*/  BRA.U UP0, `(.L_x_87) ;  /* 0xfffffffd00507547 */ /* 0x000fea000b83ffff */
.L_x_84:
[----:B------:R-:W-:Y:S01]  /*4320*/  UIADD3 UR9, UPT, UPT, UR9, 0x170, URZ ;  /* 0x0000017009097890 */ /* 0x000fe2000fffe0ff */
[----:B------:R-:W-:-:S08]  /*4330*/  UMOV UR17, UR16 ;  /* 0x0000001000117c82 */ /* 0x000fd00008000000 */
[----:B------:R4:W-:Y:S01]  /*4340*/  UTCBAR.2CTA.MULTICAST [UR9], URZ, UR11 ;  /* 0x000000ff090073e9 */ /* 0x0009e2000820080b */
[----:B------:R-:W-:Y:S02]  /*4350*/  NOP ;  /* 0x0000000000007918 */ /* 0x000fe40000000000 */
.L_x_82:
[----:B------:R-:W-:Y:S01]  /*4360*/  UIADD3 UR19, UPT, UPT, UR19, 0x1, URZ ;  /* 0x0000000113137890 */ /* 0x000fe2000fffe0ff */
[----:B------:R-:W-:-:S03]  /*4370*/  ISETP.NE.AND P0, PT, R8, 0x2, PT ;  /* 0x000000020800780c */ /* 0x000fc60003f05270 */
[----:B------:R-:W-:Y:S01]  /*4380*/  UISETP.NE.AND UP0, UPT, UR19, 0x4, UPT ;  /* 0x000000041300788c */ /* 0x000fe2000bf05270 */
[----:B-12---:R-:W-:Y:S02]  /*4390*/  SEL R0, RZ, 0x1, P0 ;  /* 0x00000001ff007807 */ /* 0x006fe40000000000 */
[----:B------:R-:W-:Y:S01]  /*43a0*/  SEL R8, R8, RZ, P0 ;  /* 0x000000ff08087207 */ /* 0x000fe20000000000 */
[----:B------:R-:W-:Y:S01]  /*43b0*/  USEL UR8, URZ, 0x1, UP0 ;  /* 0x00000001ff087887 */ /* 0x000fe20008000000 */
[----:B------:R-:W-:Y:S01]  /*43c0*/  LOP3.LUT R3, R3, R0, RZ, 0x3c, !PT ;  /* 0x0000000003037212 */ /* 0x000fe200078e3cff */
[----:B------:R-:W-:-:S04]  /*43d0*/  USEL UR19, UR19, URZ, UP0 ;  /* 0x000000ff13137287 */ /* 0x000fc80008000000 */
[----:B------:R-:W-:Y:S01]  /*43e0*/  LOP3.LUT R9, R9, UR8, RZ, 0x3c, !PT ;  /* 0x0000000809097c12 */ /* 0x000fe2000f8e3cff */
[----:B------:R-:W-:Y:S07]  /*43f0*/  @P1 BRA `(.L_x_88) ;  /* 0xfffffff800881947 */ /* 0x000fee000383ffff */
[----:B------:R-:W1:Y:S01]  /*4400*/  S2UR UR6, SR_CgaCtaId ;  /* 0x00000000000679c3 */ /* 0x000e620000008800 */
[----:B------:R-:W-:Y:S01]  /*4410*/  ELECT P0, URZ, PT ;  /* 0x0000000000ff782f */ /* 0x000fe20003800000 */
[----:B------:R-:W-:Y:S01]  /*4420*/  HFMA2 R0, -RZ, RZ, 0, 5.9604644775390625e-08 ;  /* 0x00000001ff007431 */ /* 0x000fe200000001ff */
[----:B------:R-:W-:-:S05]  /*4430*/  UMOV UR8, 0x40 ;  /* 0x0000004000087882 */ /* 0x000fca0000000000 */
[----:B------:R-:W-:Y:S01]  /*4440*/  UVIRTCOUNT.DEALLOC.SMPOOL 0x80 ;  /* 0x000000800000784c */ /* 0x000fe20000000000 */
[----:B------:R-:W-:Y:S02]  /*4450*/  UISETP.NE.AND UP0, UPT, UR5, URZ, UPT ;  /* 0x000000ff0500728c */ /* 0x000fe4000bf05270 */
[----:B-1----:R-:W-:-:S09]  /*4460*/  ULEA UR6, UR6, UR8, 0x18 ;  /* 0x0000000806067291 */ /* 0x002fd2000f8ec0ff */
[----:B------:R1:W-:Y:S01]  /*4470*/  @P0 STS.U8 [UR6+0x1c], R0 ;  /* 0x00001c00ff000988 */ /* 0x0003e20008000006 */
[----:B------:R-:W-:Y:S05]  /*4480*/  BRA.U UP0, `(.L_x_89) ;  /* 0x0000000100a07547 */ /* 0x000fea000b800000 */
[----:B------:R-:W-:Y:S01]  /*4490*/  UIADD3 UR5, UPT, UPT, UR7, 0x190, URZ ;  /* 0x0000019007057890 */ /* 0x000fe2000fffe0ff */
[----:B------:R-:W-:-:S03]  /*44a0*/  SHF.L.U32 R2, R9, 0x1f, RZ ;  /* 0x0000001f09027819 */ /* 0x000fc600000006ff */
[----:B------:R-:W-:-:S09]  /*44b0*/  ULEA UR8, UR19, UR5, 0x3 ;  /* 0x0000000513087291 */ /* 0x000fd2000f8e18ff */
[----:B------:R-:W2:Y:S02]  /*44c0*/  SYNCS.PHASECHK.TRANS64.TRYWAIT P0, [UR8], R2 ;  /* 0x00000002ff0075a7 */ /* 0x000ea40008001108 */
[----:B--2---:R-:W-:Y:S05]  /*44d0*/  @!P0 BRA `(.L_x_90) ;  /* 0x0000004400c08947 */ /* 0x004fea0003800000 */
.L_x_197:
[----:B----4-:R-:W-:-:S04]  /*44e0*/  UIADD3 UR9, UPT, UPT, UR19, 0x1, URZ ;  /* 0x0000000113097890 */ /* 0x010fc8000fffe0ff */
        /* <DEDUP_REMOVED lines=8> */
.L_x_199:
        /* <DEDUP_REMOVED lines=9> */
.L_x_201:
[----:B------:R-:W-:-:S04]  /*4600*/  UIADD3 UR9, UPT, UPT, UR9, 0x1, URZ ;  /* 0x0000000109097890 */ /* 0x000fc8000fffe0ff */
[----:B------:R-:W-:-:S04]  /*4610*/  UISETP.NE.AND UP1, UPT, UR9, 0x4, UPT ;  /* 0x000000040900788c */ /* 0x000fc8000bf25270 */
[----:B------:R-:W-:Y:S02]  /*4620*/  USEL UR8, URZ, 0x1, UP1 ;  /* 0x00000001ff087887 */ /* 0x000fe40008800000 */
[----:B------:R-:W-:-:S04]  /*4630*/  USEL UR9, UR9, URZ, UP1 ;  /* 0x000000ff09097287 */ /* 0x000fc80008800000 */
[----:B------:R-:W-:Y:S01]  /*4640*/  ULEA UR9, UR9, UR5, 0x3 ;  /* 0x0000000509097291 */ /* 0x000fe2000f8e18ff */
[----:B------:R-:W-:-:S04]  /*4650*/  LOP3.LUT R2, R2, UR8, RZ, 0x3c, !PT ;  /* 0x0000000802027c12 */ /* 0x000fc8000f8e3cff */
[----:B------:R-:W-:Y:S01]  /*4660*/  SHF.L.U32 R2, R2, 0x1f, RZ ;  /* 0x0000001f02027819 */ /* 0x000fe200000006ff */
[----:B-1----:R-:W-:-:S04]  /*4670*/  IMAD.U32 R0, RZ, RZ, UR9 ;  /* 0x00000009ff007e24 */ /* 0x002fc8000f8e00ff */
[----:B------:R1:W2:Y:S03]  /*4680*/  SYNCS.PHASECHK.TRANS64.TRYWAIT P0, [R0+URZ], R2 ;  /* 0x00000002000075a7 */ /* 0x0002a600080011ff */
[----:B--2---:R-:W-:Y:S05]  /*4690*/  @!P0 NANOSLEEP.SYNCS 0x989680 ;  /* 0x009896800000895d */ /* 0x004fea0003900000 */
[----:B------:R-:W2:Y:S02]  /*46a0*/  @!P0 SYNCS.PHASECHK.TRANS64 P0, [R0+URZ], R2 ;  /* 0x00000002000085a7 */ /* 0x000ea400080010ff */
[----:B--2---:R-:W-:Y:S05]  /*46b0*/  @P0 BRA `(.L_x_93) ;  /* 0x0000000000200947 */ /* 0x004fea0003800000 */
.L_x_94:
[----:B--2---:R2:W4:Y:S02]  /*46c0*/  SYNCS.PHASECHK.TRANS64.TRYWAIT P0, [R0+URZ], R2 ;  /* 0x00000002000075a7 */ /* 0x00452400080011ff */
[----:B----4-:R-:W-:Y:S05]  /*46d0*/  @!P0 NANOSLEEP.SYNCS 0x989680 ;  /* 0x009896800000895d */ /* 0x010fea0003900000 */
[----:B------:R-:W4:Y:S02]  /*46e0*/  @!P0 SYNCS.PHASECHK.TRANS64 P0, [R0+URZ], R2 ;  /* 0x00000002000085a7 */ /* 0x000f2400080010ff */
[----:B----4-:R-:W-:Y:S05]  /*46f0*/  @!P0 BRA `(.L_x_94) ;  /* 0xfffffffc00f08947 */ /* 0x010fea000383ffff */
[----:B------:R-:W-:Y:S05]  /*4700*/  BRA `(.L_x_93) ;  /* 0x00000000000c7947 */ /* 0x000fea0003800000 */
.L_x_89:
[----:B------:R-:W-:-:S04]  /*4710*/  UIADD3 UR5, UPT, UPT, UR7, 0x1d0, URZ ;  /* 0x000001d007057890 */ /* 0x000fc8000fffe0ff */
[----:B------:R-:W-:-:S09]  /*4720*/  UPRMT UR5, UR4, 0x654, UR5 ;  /* 0x0000065404057896 */ /* 0x000fd20008000005 */
[----:B------:R-:W-:Y:S03]  /*4730*/  SYNCS.ARRIVE.TRANS64.RED.A1T0 RZ, [UR5], RZ ;  /* 0x000000ffffff79a7 */ /* 0x000fe60008100405 */
.L_x_93:
[----:B-12---:R-:W-:Y:S01]  /*4740*/  SHF.L.U32 R2, RZ, 0x1f, RZ ;  /* 0x0000001fff027819 */ /* 0x006fe200000006ff */
[----:B------:R-:W-:Y:S01]  /*4750*/  UIADD3 UR5, UPT, UPT, UR7, 0x1d0, URZ ;  /* 0x000001d007057890 */ /* 0x000fe2000fffe0ff */
[----:B------:R-:W-:Y:S02]  /*4760*/  PLOP3.LUT P0, PT, PT, PT, UP0, 0x80, 0x8 ;  /* 0x000000000008781c */ /* 0x000fe40003f0f008 */
[----:B------:R-:W1:Y:S02]  /*4770*/  SYNCS.PHASECHK.TRANS64.TRYWAIT P1, [UR7+0x1d0], R2 ;  /* 0x0001d002ff0075a7 */ /* 0x000e640008021107 */
[----:B-1----:R-:W-:Y:S09]  /*4780*/  @!P1 BRA `(.L_x_95) ;  /* 0x00000044005c9947 */ /* 0x002ff20003800000 */
.L_x_203:
[----:B------:R-:W-:Y:S01]  /*4790*/  @!UP0 UPRMT UR5, UR4, 0x654, UR5 ;  /* 0x0000065404058896 */ /* 0x000fe20008000005 */
[----:B------:R-:W-:Y:S02]  /*47a0*/  UMOV UR8, 0xffff ;  /* 0x0000ffff00087882 */ /* 0x000fe40000000000 */
[----:B------:R-:W-:-:S06]  /*47b0*/  UMOV UR4, 0x1 ;  /* 0x0000000100047882 */ /* 0x000fcc0000000000 */
[----:B------:R-:W-:Y:S01]  /*47c0*/  @!P0 SYNCS.ARRIVE.TRANS64.RED.A1T0 RZ, [UR5], RZ ;  /* 0x000000ffffff89a7 */ /* 0x000fe20008100405 */
[----:B------:R-:W-:Y:S01]  /*47d0*/  NOP ;  /* 0x0000000000007918 */ /* 0x000fe20000000000 */
[----:B-1----:R-:W1:Y:S01]  /*47e0*/  LDS R0, [UR6+0x14] ;  /* 0x00001406ff007984 */ /* 0x002e620008000800 */
[----:B------:R-:W-:-:S04]  /*47f0*/  ULOP3.LUT UR5, UR21, 0xffff, URZ, 0xc0, !UPT ;  /* 0x0000ffff15057892 */ /* 0x000fc8000f8ec0ff */
[----:B------:R-:W-:-:S04]  /*4800*/  USHF.R.U32.HI UR5, URZ, 0x5, UR5 ;  /* 0x00000005ff057899 */ /* 0x000fc80008011605 */
[----:B------:R-:W-:Y:S02]  /*4810*/  USHF.L.U32 UR8, UR8, UR5, URZ ;  /* 0x0000000508087299 */ /* 0x000fe400080006ff */
[----:B------:R-:W-:-:S04]  /*4820*/  USHF.L.U32 UR4, UR4, UR5, URZ ;  /* 0x0000000504047299 */ /* 0x000fc800080006ff */
[----:B-1----:R-:W-:-:S04]  /*4830*/  LOP3.LUT R0, R0, UR8, RZ, 0xc0, !PT ;  /* 0x0000000800007c12 */ /* 0x002fc8000f8ec0ff */
[----:B------:R-:W-:-:S13]  /*4840*/  ISETP.NE.AND P0, PT, R0, UR8, PT ;  /* 0x0000000800007c0c */ /* 0x000fda000bf05270 */
[----:B------:R-:W-:Y:S05]  /*4850*/  @P0 BRA `(.L_x_96) ;  /* 0x0000000000580947 */ /* 0x000fea0003800000 */
[----:B------:R-:W1:Y:S02]  /*4860*/  LDS R0, [UR6+0x18] ;  /* 0x00001806ff007984 */ /* 0x000e640008000800 */
[----:B-1----:R-:W-:-:S04]  /*4870*/  LOP3.LUT R0, R0, UR4, RZ, 0xc0, !PT ;  /* 0x0000000400007c12 */ /* 0x002fc8000f8ec0ff */
[----:B------:R-:W-:-:S13]  /*4880*/  ISETP.NE.AND P0, PT, R0, UR4, PT ;  /* 0x0000000400007c0c */ /* 0x000fda000bf05270 */
[----:B------:R-:W-:Y:S05]  /*4890*/  @P0 BRA `(.L_x_97) ;  /* 0x00000000003c0947 */ /* 0x000fea0003800000 */
[----:B------:R-:W1:Y:S01]  /*48a0*/  S2R R2, SR_LANEID ;  /* 0x0000000000027919 */ /* 0x000e620000000000 */
[----:B------:R-:W-:Y:S01]  /*48b0*/  ULOP3.LUT UR8, URZ, UR8, URZ, 0x33, !UPT ;  /* 0x00000008ff087292 */ /* 0x000fe2000f8e33ff */
[----:B------:R-:W-:Y:S02]  /*48c0*/  VOTEU.ANY UR7, UPT, PT ;  /* 0x0000000000077886 */ /* 0x000fe400038e0100 */
[----:B------:R-:W-:-:S03]  /*48d0*/  UFLO.U32 UR7, UR7 ;  /* 0x00000007000772bd */ /* 0x000fc600080e0000 */
[----:B------:R-:W-:-:S04]  /*48e0*/  IMAD.U32 R0, RZ, RZ, UR8 ;  /* 0x00000008ff007e24 */ /* 0x000fc8000f8e00ff */
[----:B------:R2:W3:Y:S02]  /*48f0*/  REDUX UR5, R0 ;  /* 0x00000000000573c4 */ /* 0x0004e40000000000 */
[----:B------:R1:W-:Y:S02]  /*4900*/  UTCATOMSWS.AND URZ, UR8 ;  /* 0x0000000800ff79e3 */ /* 0x0003e40008000000 */
[----:B-1----:R-:W-:Y:S02]  /*4910*/  ISETP.EQ.U32.AND P0, PT, R2, UR7, PT ;  /* 0x0000000702007c0c */ /* 0x002fe4000bf02070 */
[----:B--2---:R-:W-:Y:S02]  /*4920*/  LOP3.LUT R0, RZ, UR4, RZ, 0x33, !PT ;  /* 0x00000004ff007c12 */ /* 0x004fe4000f8e33ff */
[----:B---3--:R-:W-:Y:S02]  /*4930*/  MOV R2, UR5 ;  /* 0x0000000500027c02 */ /* 0x008fe40008000f00 */
[----:B------:R-:W1:Y:S07]  /*4940*/  REDUX UR4, R0 ;  /* 0x00000000000473c4 */ /* 0x000e6e0000000000 */
[----:B------:R2:W-:Y:S01]  /*4950*/  @P0 ATOMS.AND RZ, [UR6+0x14], R2 ;  /* 0x00001402ffff098c */ /* 0x0005e2000a800006 */
[----:B-1----:R-:W-:-:S05]  /*4960*/  IMAD.U32 R0, RZ, RZ, UR4 ;  /* 0x00000004ff007e24 */ /* 0x002fca000f8e00ff */
[----:B------:R2:W-:Y:S01]  /*4970*/  @P0 ATOMS.AND RZ, [UR6+0x18], R0 ;  /* 0x00001800ffff098c */ /* 0x0005e2000a800006 */
[----:B------:R-:W-:Y:S05]  /*4980*/  BRA `(.L_x_98) ;  /* 0x0000000000147947 */ /* 0x000fea0003800000 */
.L_x_97:
[----:B------:R-:W-:Y:S02]  /*4990*/  MOV R2, 0x49b0 ;  /* 0x000049b000027802 */ /* 0x000fe40000000f00 */
[----:B---345:R-:W-:Y:S05]  /*49a0*/  CALL.REL.NOINC `($__internal_0_$__cuda_sm10x_tcgen05_guardrail_trap_col_being_dealloced_not_returned_by_alloc) ;  /* 0x0000004400c87944 */ /* 0x038fea0003c00000 */
[----:B------:R-:W-:Y:S05]  /*49b0*/  BRA `(.L_x_98) ;  /* 0x0000000000087947 */ /* 0x000fea0003800000 */
.L_x_96:
[----:B------:R-:W-:Y:S02]  /*49c0*/  MOV R2, 0x49e0 ;  /* 0x000049e000027802 */ /* 0x000fe40000000f00 */
[----:B---345:R-:W-:Y:S05]  /*49d0*/  CALL.REL.NOINC `($__internal_2_$__cuda_sm10x_tcgen05_guardrail_trap_unallocated_columns_being_dealloced) ;  /* 0x0000004400d47944 */ /* 0x038fea0003c00000 */
.L_x_98:
[----:B------:R-:W-:Y:S01]  /*49e0*/  NOP ;  /* 0x0000000000007918 */ /* 0x000fe20000000000 */
[----:B----4-:R-:W-:Y:S05]  /*49f0*/  EXIT ;  /* 0x000000000000794d */ /* 0x010fea0003800000 */
.L_x_69:
[----:B------:R-:W-:-:S09]  /*4a00*/  UISETP.NE.OR UP4, UPT, UR10, 0x3, !UP4 ;  /* 0x000000030a00788c */ /* 0x000fd2000e785670 */
[----:B------:R-:W-:Y:S05]  /*4a10*/  BRA.U UP4, `(.L_x_99) ;  /* 0x0000000d04e87547 */ /* 0x000fea000b800000 */
[----:B------:R-:W1:Y:S01]  /*4a20*/  LDC R0, c[0x0][0xb30] ;  /* 0x0002cc00ff007b82 */ /* 0x000e620000000800 */
[----:B------:R-:W2:Y:S01]  /*4a30*/  LDCU.64 UR8, c[0x0][0x888] ;  /* 0x00011100ff0877ac */ /* 0x000ea20008000a00 */
[----:B------:R-:W-:Y:S02]  /*4a40*/  HFMA2 R27, -RZ, RZ, 0, 0 ;  /* 0x00000000ff1b7431 */ /* 0x000fe400000001ff */
[----:B------:R-:W-:Y:S01]  /*4a50*/  IMAD.MOV.U32 R32, RZ, RZ, 0x1 ;  /* 0x00000001ff207424 */ /* 0x000fe200078e00ff */
[----:B------:R-:W-:Y:S01]  /*4a60*/  MOV R25, 0x1000 ;  /* 0x0000100000197802 */ /* 0x000fe20000000f00 */
[----:B------:R-:W3:Y:S01]  /*4a70*/  LDCU.64 UR4, c[0x0][0x890] ;  /* 0x00011200ff0477ac */ /* 0x000ee20008000a00 */
[----:B------:R-:W-:Y:S01]  /*4a80*/  IMAD.MOV.U32 R29, RZ, RZ, RZ ;  /* 0x000000ffff1d7224 */ /* 0x000fe200078e00ff */
[----:B------:R-:W4:Y:S01]  /*4a90*/  LDC R24, c[0x0][0x370] ;  /* 0x0000dc00ff187b82 */ /* 0x000f220000000800 */
[----:B------:R-:W-:Y:S01]  /*4aa0*/  UMOV UR6, 0x400 ;  /* 0x0000040000067882 */ /* 0x000fe20000000000 */
[----:B------:R-:W-:-:S02]  /*4ab0*/  UPLOP3.LUT UP0, UPT, UPT, UPT, UPT, 0x40, 0x4 ;  /* 0x000000000004789c */ /* 0x000fc40003f0e870 */
[----:B------:R-:W-:Y:S01]  /*4ac0*/  ULEA UR6, UR37, UR6, 0x18 ;  /* 0x0000000625067291 */ /* 0x000fe2000f8ec0ff */
[----:B------:R-:W-:-:S03]  /*4ad0*/  UMOV UR13, URZ ;  /* 0x000000ff000d7c82 */ /* 0x000fc60008000000 */
[----:B------:R-:W4:Y:S01]  /*4ae0*/  LDC R3, c[0x0][0xb0c] ;  /* 0x0002c300ff037b82 */ /* 0x000f220000000800 */
[----:B--2---:R-:W-:Y:S02]  /*4af0*/  UISETP.NE.U32.AND UP3, UPT, UR8, URZ, UPT ;  /* 0x000000ff0800728c */ /* 0x004fe4000bf65070 */
[----:B---3--:R-:W-:-:S05]  /*4b00*/  UISETP.NE.U32.AND UP4, UPT, UR4, URZ, UPT ;  /* 0x000000ff0400728c */ /* 0x008fca000bf85070 */
[----:B------:R-:W2:Y:S01]  /*4b10*/  LDC R18, c[0x0][0xb20] ;  /* 0x0002c800ff127b82 */ /* 0x000ea20000000800 */
[----:B-1----:R-:W-:Y:S01]  /*4b20*/  ISETP.NE.AND P1, PT, R0, 0x1, PT ;  /* 0x000000010000780c */ /* 0x002fe20003f25270 */
[----:B------:R-:W-:Y:S02]  /*4b30*/  UISETP.NE.AND.EX UP3, UPT, UR9, URZ, UPT, UP3 ;  /* 0x000000ff0900728c */ /* 0x000fe4000bf65330 */
[----:B------:R-:W-:-:S04]  /*4b40*/  UISETP.NE.AND.EX UP4, UPT, UR5, URZ, UPT, UP4 ;  /* 0x000000ff0500728c */ /* 0x000fc8000bf85340 */
[----:B------:R-:W1:Y:S08]  /*4b50*/  LDC.64 R30, c[0x0][0x348] ;  /* 0x0000d200ff1e7b82 */ /* 0x000e700000000a00 */
[----:B------:R-:W3:Y:S08]  /*4b60*/  LDC.64 R16, c[0x0][0xb10] ;  /* 0x0002c400ff107b82 */ /* 0x000ef00000000a00 */
[----:B------:R-:W1:Y:S08]  /*4b70*/  LDC.64 R6, c[0x0][0xb18] ;  /* 0x0002c600ff067b82 */ /* 0x000e700000000a00 */
[----:B------:R-:W1:Y:S08]  /*4b80*/  LDC.64 R4, c[0x0][0xb28] ;  /* 0x0002ca00ff047b82 */ /* 0x000e700000000a00 */
[----:B--2-4-:R-:W1:Y:S02]  /*4b90*/  LDC R19, c[0x0][0x374] ;  /* 0x0000dd00ff137b82 */ /* 0x014e640000000800 */
.L_x_108:
[----:B------:R-:W-:Y:S02]  /*4ba0*/  LEA R0, R29, UR6, 0x3 ;  /* 0x000000061d007c11 */ /* 0x000fe4000f8e18ff */
[----:B------:R-:W-:Y:S02]  /*4bb0*/  SHF.L.U32 R2, R27, 0x1f, RZ ;  /* 0x0000001f1b027819 */ /* 0x000fe400000006ff */
[----:B------:R-:W-:Y:S02]  /*4bc0*/  LEA R20, R29, UR6, 0x4 ;  /* 0x000000061d147c11 */ /* 0x000fe4000f8e20ff */
[----:B--2---:R-:W2:Y:S02]  /*4bd0*/  SYNCS.PHASECHK.TRANS64.TRYWAIT P0, [R0+URZ+0x150], R2 ;  /* 0x00015002000075a7 */ /* 0x004ea400080011ff */
[----:B--2---:R-:W-:Y:S05]  /*4be0*/  @!P0 BRA `(.L_x_100) ;  /* 0x00000040005c8947 */ /* 0x004fea0003800000 */
.L_x_204:
[----:B------:R-:W-:Y:S01]  /*4bf0*/  ISETP.GE.AND P0, PT, R28, 0x1, PT ;  /* 0x000000011c00780c */ /* 0x000fe20003f06270 */
[----:B------:R-:W4:Y:S01]  /*4c00*/  LDS.128 R20, [R20+0x1e0] ;  /* 0x0001e00014147984 */ /* 0x000f220000000c00 */
[----:B--2---:R-:W-:Y:S01]  /*4c10*/  VIADD R0, R0, 0x160 ;  /* 0x0000016000007836 */ /* 0x004fe20000000000 */
[----:B------:R-:W-:Y:S01]  /*4c20*/  @!PT LDS RZ, [RZ] ;  /* 0x00000000fffff984 */ /* 0x000fe20000000800 */
[----:B------:R-:W-:Y:S01]  /*4c30*/  @!PT LDS RZ, [RZ] ;  /* 0x00000000fffff984 */ /* 0x000fe20000000800 */
[----:B------:R-:W-:Y:S01]  /*4c40*/  @!PT LDS RZ, [RZ] ;  /* 0x00000000fffff984 */ /* 0x000fe20000000800 */
[----:B------:R-:W-:Y:S01]  /*4c50*/  @!PT LDS RZ, [RZ] ;  /* 0x00000000fffff984 */ /* 0x000fe20000000800 */
[----:B------:R2:W-:Y:S06]  /*4c60*/  MEMBAR.ALL.CTA ;  /* 0x0000000000007992 */ /* 0x0005ec0000008000 */
[----:B--2---:R-:W2:Y:S01]  /*4c70*/  FENCE.VIEW.ASYNC.S ;  /* 0x00000000000073c6 */ /* 0x004ea20000000000 */
[----:B------:R-:W-:Y:S04]  /*4c80*/  PRMT R0, RZ, 0x654, R0 ;  /* 0x00000654ff007816 */ /* 0x000fe80000000000 */
[----:B--2---:R2:W-:Y:S01]  /*4c90*/  SYNCS.ARRIVE.TRANS64.RED.A1T0 RZ, [R0+URZ], RZ ;  /* 0x000000ff00ff79a7 */ /* 0x0045e200081004ff */
[----:B----4-:R-:W-:Y:S11]  /*4ca0*/  LOP3.LUT P3, RZ, R22, 0x1, RZ, 0xc0, !PT ;  /* 0x0000000116ff7812 */ /* 0x010ff6000786c0ff */
[----:B------:R-:W-:Y:S02]  /*4cb0*/  @!UPT UIADD3 URZ, UPT, UPT, URZ, URZ, URZ ;  /* 0x000000fffffff290 */ /* 0x000fe4000fffe0ff */
[----:B------:R-:W-:Y:S02]  /*4cc0*/  @P3 MOV R11, R20 ;  /* 0x00000014000b3202 */ /* 0x000fe40000000f00 */
[----:B------:R-:W-:Y:S01]  /*4cd0*/  @P3 LOP3.LUT R10, R21, 0xffff, RZ, 0xc0, !PT ;  /* 0x0000ffff150a3812 */ /* 0x000fe200078ec0ff */
[----:B--2---:R-:W-:Y:S06]  /*4ce0*/  @!P0 BRA `(.L_x_101) ;  /* 0x0000000000a48947 */ /* 0x004fec0003800000 */
[-C--:B-1----:R-:W-:Y:S01]  /*4cf0*/  IMAD.HI.U32 R0, R19, R7.reuse, RZ ;  /* 0x0000000713007227 */ /* 0x082fe200078e00ff */
[----:B------:R-:W-:Y:S02]  /*4d00*/  ISETP.NE.AND P0, PT, R6, 0x1, PT ;  /* 0x000000010600780c */ /* 0x000fe40003f05270 */
[----:B------:R-:W-:Y:S01]  /*4d10*/  ISETP.NE.AND P2, PT, R28, 0x1, PT ;  /* 0x000000011c00780c */ /* 0x000fe20003f45270 */
[----:B---3--:R-:W-:Y:S01]  /*4d20*/  IMAD.HI.U32 R9, R24, R16, RZ ;  /* 0x0000001018097227 */ /* 0x008fe200078e00ff */
[----:B------:R-:W-:Y:S02]  /*4d30*/  SHF.R.U32.HI R0, RZ, R18, R0 ;  /* 0x00000012ff007219 */ /* 0x000fe40000011600 */
[----:B------:R-:W-:Y:S01]  /*4d40*/  ISETP.NE.AND P4, PT, R3, 0x1, PT ;  /* 0x000000010300780c */ /* 0x000fe20003f85270 */
[----:B------:R-:W-:Y:S01]  /*4d50*/  IMAD.HI.U32 R13, R10, R7, RZ ;  /* 0x000000070a0d7227 */ /* 0x000fe200078e00ff */
[----:B------:R-:W-:Y:S02]  /*4d60*/  SHF.R.U32.HI R9, RZ, R17, R9 ;  /* 0x00000011ff097219 */ /* 0x000fe40000011609 */
[----:B------:R-:W-:Y:S01]  /*4d70*/  SEL R0, R19, R0, !P0 ;  /* 0x0000000013007207 */ /* 0x000fe20004000000 */
[----:B------:R-:W-:Y:S01]  /*4d80*/  IMAD.HI.U32 R12, R11, R16, RZ ;  /* 0x000000100b0c7227 */ /* 0x000fe200078e00ff */
[----:B------:R-:W-:Y:S03]  /*4d90*/  SEL R9, R24, R9, !P4 ;  /* 0x0000000918097207 */ /* 0x000fe60006000000 */
[-C--:B------:R-:W-:Y:S01]  /*4da0*/  IMAD.HI.U32 R8, R0, R4.reuse, RZ ;  /* 0x0000000400087227 */ /* 0x080fe200078e00ff */
[----:B------:R-:W-:Y:S03]  /*4db0*/  SHF.R.U32.HI R12, RZ, R17, R12 ;  /* 0x00000011ff0c7219 */ /* 0x000fe6000001160c */
[----:B------:R-:W-:Y:S01]  /*4dc0*/  IMAD.HI.U32 R2, R9, R4, RZ ;  /* 0x0000000409027227 */ /* 0x000fe200078e00ff */
[-C--:B------:R-:W-:Y:S02]  /*4dd0*/  @P2 SHF.R.U32.HI R0, RZ, R5.reuse, R8 ;  /* 0x00000005ff002219 */ /* 0x080fe40000011608 */
[----:B------:R-:W-:Y:S02]  /*4de0*/  SHF.R.U32.HI R8, RZ, R18, R13 ;  /* 0x00000012ff087219 */ /* 0x000fe4000001160d */
[----:B------:R-:W-:Y:S01]  /*4df0*/  @P2 SHF.R.U32.HI R9, RZ, R5, R2 ;  /* 0x00000005ff092219 */ /* 0x000fe20000011602 */
[----:B------:R-:W-:Y:S01]  /*4e00*/  IMAD R0, R28, R0, RZ ;  /* 0x000000001c007224 */ /* 0x000fe200078e02ff */
[----:B------:R-:W-:Y:S02]  /*4e10*/  SEL R8, R10, R8, !P0 ;  /* 0x000000080a087207 */ /* 0x000fe40004000000 */
[----:B------:R-:W-:Y:S01]  /*4e20*/  SEL R2, R11, R12, !P4 ;  /* 0x0000000c0b027207 */ /* 0x000fe20006000000 */
[----:B------:R-:W-:Y:S01]  /*4e30*/  IMAD R12, R28, R9, RZ ;  /* 0x000000091c0c7224 */ /* 0x000fe200078e02ff */
[C---:B------:R-:W-:Y:S01]  /*4e40*/  ISETP.GE.AND P0, PT, R8.reuse, R0, PT ;  /* 0x000000000800720c */ /* 0x040fe20003f06270 */
[----:B------:R-:W-:Y:S03]  /*4e50*/  IMAD.HI.U32 R0, R8, R4, RZ ;  /* 0x0000000408007227 */ /* 0x000fe600078e00ff */
[----:B------:R-:W-:Y:S02]  /*4e60*/  ISETP.GE.OR P0, PT, R2, R12, P0 ;  /* 0x0000000c0200720c */ /* 0x000fe40000706670 */
[-C--:B------:R-:W-:Y:S04]  /*4e70*/  SHF.R.U32.HI R0, RZ, R5.reuse, R0 ;  /* 0x00000005ff007219 */ /* 0x080fe80000011600 */
[----:B------:R-:W-:Y:S05]  /*4e80*/  SEL R13, R8, R0, !P2 ;  /* 0x00000000080d7207 */ /* 0x000fea0005000000 */
[----:B------:R-:W-:Y:S02]  /*4e90*/  IMAD.MOV R12, RZ, RZ, -R13 ;  /* 0x000000ffff0c7224 */ /* 0x000fe400078e0a0d */
[----:B------:R-:W-:Y:S04]  /*4ea0*/  @!P0 IMAD.HI.U32 R0, R2, R4, RZ ;  /* 0x0000000402008227 */ /* 0x000fe800078e00ff */
[----:B------:R-:W-:Y:S01]  /*4eb0*/  IMAD R12, R28, R12, R8 ;  /* 0x0000000c1c0c7224 */ /* 0x000fe200078e0208 */
[----:B------:R-:W-:Y:S04]  /*4ec0*/  @!P0 SHF.R.U32.HI R0, RZ, R5, R0 ;  /* 0x00000005ff008219 */ /* 0x000fe80000011600 */
[----:B------:R-:W-:Y:S04]  /*4ed0*/  @!P0 SEL R0, R2, R0, !P2 ;  /* 0x0000000002008207 */ /* 0x000fe80005000000 */
[----:B------:R-:W-:Y:S01]  /*4ee0*/  @!P0 IADD3 R13, PT, PT, R13, -R0, RZ ;  /* 0x800000000d0d8210 */ /* 0x000fe20007ffe0ff */
[----:B------:R-:W-:Y:S01]  /*4ef0*/  @!P0 IMAD R0, R9, R12, R0 ;  /* 0x0000000c09008224 */ /* 0x000fe200078e0200 */
[----:B------:R-:W-:Y:S01]  /*4f00*/  IADD3 R9, PT, PT, -R8, RZ, RZ ;  /* 0x000000ff08097210 */ /* 0x000fe20007ffe1ff */
[--C-:B------:R-:W-:Y:S02]  /*4f10*/  IMAD.MOV R12, RZ, RZ, -R2.reuse ;  /* 0x000000ffff0c7224 */ /* 0x100fe400078e0a02 */
[----:B------:R-:W-:Y:S02]  /*4f20*/  @!P0 IMAD R8, R13, R28, R2 ;  /* 0x0000001c0d088224 */ /* 0x000fe400078e0202 */
[----:B------:R-:W-:Y:S02]  /*4f30*/  @!P0 IMAD.MOV.U32 R2, RZ, RZ, R0 ;  /* 0x000000ffff028224 */ /* 0x000fe400078e0000 */
[----:B------:R-:W-:Y:S02]  /*4f40*/  IMAD R11, R3, R12, R11 ;  /* 0x0000000c030b7224 */ /* 0x000fe400078e020b */
[----:B------:R-:W-:Y:S02]  /*4f50*/  IMAD R10, R6, R9, R10 ;  /* 0x00000009060a7224 */ /* 0x000fe400078e020a */
[----:B------:R-:W-:Y:S02]  /*4f60*/  IMAD R11, R2, R3, R11 ;  /* 0x00000003020b7224 */ /* 0x000fe400078e020b */
[----:B------:R-:W-:Y:S02]  /*4f70*/  IMAD R10, R8, R6, R10 ;  /* 0x00000006080a7224 */ /* 0x000fe400078e020a */
.L_x_101:
[----:B------:R-:W-:Y:S05]  /*4f80*/  BRA.U UP0, `(.L_x_102) ;  /* 0x0000000100107547 */ /* 0x000fea000b800000 */
[----:B------:R-:W-:Y:S04]  /*4f90*/  MOV R2, UR7 ;  /* 0x0000000700027c02 */ /* 0x000fe80008000f00 */
[----:B------:R-:W-:Y:S04]  /*4fa0*/  SHF.L.U32 R2, R2, 0x1f, RZ ;  /* 0x0000001f02027819 */ /* 0x000fe800000006ff */
[----:B------:R-:W2:Y:S02]  /*4fb0*/  SYNCS.PHASECHK.TRANS64.TRYWAIT P0, [UR6+0x148], R2 ;  /* 0x00014802ff0075a7 */ /* 0x000ea40008001106 */
[----:B--2---:R-:W-:Y:S05]  /*4fc0*/  @!P0 BRA `(.L_x_103) ;  /* 0x0000003c00788947 */ /* 0x004fea0003800000 */
.L_x_102:
[----:B------:R-:W-:Y:S02]  /*4fd0*/  R2UR UR27, R14 ;  /* 0x000000000e1b72ca */ /* 0x000fe400000e0000 */
[----:B------:R-:W-:Y:S02]  /*4fe0*/  R2UR UR26, R15 ;  /* 0x000000000f1a72ca */ /* 0x000fe400000e0000 */
[----:B------:R-:W-:Y:S04]  /*4ff0*/  ISETP.NE.U32.AND P2, PT, RZ, UR4, PT ;  /* 0x00000004ff007c0c */ /* 0x000fe8000bf45070 */
[----:B------:R-:W-:Y:S05]  /*5000*/  ISETP.NE.AND.EX P2, PT, RZ, UR5, PT, P2 ;  /* 0x00000005ff007c0c */ /* 0x000fea000bf45320 */
[----:B------:R-:W-:Y:S02]  /*5010*/  USHF.L.U32 UR27, UR27, 0x6, URZ ;  /* 0x000000061b1b7899 */ /* 0x000fe400080006ff */
[----:B------:R-:W-:Y:S01]  /*5020*/  USHF.L.U32 UR26, UR26, 0x6, URZ ;  /* 0x000000061a1a7899 */ /* 0x000fe200080006ff */
[----:B------:R-:W-:Y:S11]  /*5030*/  BRA.U !UP4, `(.L_x_104) ;  /* 0x000000010c347547 */ /* 0x000ff6000b800000 */
[----:B------:R-:W-:Y:S01]  /*5040*/  UPLOP3.LUT UP5, UPT, UPT, UPT, UP3, 0x80, 0x8 ;  /* 0x000000000008789c */ /* 0x000fe20003faf030 */
[----:B--2---:R-:W-:Y:S02]  /*5050*/  HFMA2 R0, -RZ, RZ, 0, 5.9604644775390625e-08 ;  /* 0x00000001ff007431 */ /* 0x004fe400000001ff */
[----:B------:R-:W-:Y:S03]  /*5060*/  IMAD.MOV.U32 R62, RZ, RZ, 0x1 ;  /* 0x00000001ff3e7424 */ /* 0x000fe600078e00ff */
[----:B------:R-:W-:Y:S05]  /*5070*/  PLOP3.LUT P0, PT, PT, PT, UP5, 0x80, 0x8 ;  /* 0x000000000008781c */ /* 0x000fea0003f0f058 */
[----:B------:R-:W2:Y:S01]  /*5080*/  @UP5 LDCU.64 UR10, c[0x0][0x888] ;  /* 0x00011100ff0a57ac */ /* 0x000ea20008000a00 */
[----:B------:R-:W-:Y:S07]  /*5090*/  @UP5 UIMAD UR8, UR36, UR4, URZ ;  /* 0x00000004240852a4 */ /* 0x000fee000f8e02ff */
[----:B------:R-:W-:Y:S01]  /*50a0*/  @!P0 PRMT R62, R0, 0x7610, R62 ;  /* 0x00007610003e8816 */ /* 0x000fe2000000003e */
[----:B--2---:R-:W-:Y:S03]  /*50b0*/  @UP5 UIMAD.WIDE UR10, UR8, 0x4, UR10 ;  /* 0x00000004080a58a5 */ /* 0x004fe6000f8e020a */
[----:B------:R-:W2:Y:S03]  /*50c0*/  @!UP5 LDCU UR8, c[0x0][0x880] ;  /* 0x00011000ff08d7ac */ /* 0x000ea60008000800 */
[----:B-----5:R-:W-:Y:S01]  /*50d0*/  IMAD.U32 R34, RZ, RZ, UR10 ;  /* 0x0000000aff227e24 */ /* 0x020fe2000f8e00ff */
[----:B------:R-:W-:Y:S05]  /*50e0*/  MOV R35, UR11 ;  /* 0x0000000b00237c02 */ /* 0x000fea0008000f00 */
[----:B------:R4:W5:Y:S02]  /*50f0*/  @P0 LDG.E R34, desc[UR46][R34.64] ;  /* 0x0000002e22220981 */ /* 0x000964000c1e1900 */
[----:B--2-4-:R-:W-:Y:S07]  /*5100*/  @!P0 IMAD.U32 R34, RZ, RZ, UR8 ;  /* 0x00000008ff228e24 */ /* 0x014fee000f8e00ff */
.L_x_104:
[----:B-----5:R-:W-:Y:S01]  /*5110*/  @!P2 FSETP.EQ.AND P0, PT, R34, RZ, PT ;  /* 0x000000ff2200a20b */ /* 0x020fe20003f02000 */
[----:B------:R-:W-:Y:S01]  /*5120*/  @!UPT UIADD3 URZ, UPT, UPT, URZ, URZ, URZ ;  /* 0x000000fffffff290 */ /* 0x000fe2000fffe0ff */
[----:B------:R-:W-:Y:S11]  /*5130*/  @!P2 BRA `(.L_x_105) ;  /* 0x000000000014a947 */ /* 0x000ff60003800000 */
[----:B------:R-:W-:Y:S02]  /*5140*/  LOP3.LUT P2, RZ, R62, 0xff, RZ, 0xc0, !PT ;  /* 0x000000ff3eff7812 */ /* 0x000fe4000784c0ff */
[----:B------:R-:W-:Y:S04]  /*5150*/  PLOP3.LUT P0, PT, PT, PT, UP5, 0x80, 0x8 ;  /* 0x000000000008781c */ /* 0x000fe80003f0f058 */
[----:B------:R-:W-:Y:S07]  /*5160*/  PLOP3.LUT P0, PT, P0, PT, PT, 0x8, 0x80 ;  /* 0x000000000080781c */ /* 0x000fee000070e170 */
[----:B------:R-:W-:Y:S11]  /*5170*/  @P2 FSETP.EQ.AND P0, PT, R34, RZ, PT ;  /* 0x000000ff2200220b */ /* 0x000ff60003f02000 */
[----:B------:R-:W-:Y:S02]  /*5180*/  @!UPT UIADD3 URZ, UPT, UPT, URZ, URZ, URZ ;  /* 0x000000fffffff290 */ /* 0x000fe4000fffe0ff */
.L_x_105:
[----:B------:R-:W-:Y:S01]  /*5190*/  ULEA UR15, UR13, UR6, 0x3 ;  /* 0x000000060d0f7291 */ /* 0x000fe2000f8e18ff */
[----:B------:R-:W-:Y:S02]  /*51a0*/  SHF.L.U32 R9, R32, 0x1f, RZ ;  /* 0x0000001f20097819 */ /* 0x000fe400000006ff */
[----:B------:R-:W-:Y:S04]  /*51b0*/  ELECT P4, URZ, PT ;  /* 0x0000000000ff782f */ /* 0x000fe80003880000 */
[----:B------:R-:W-:Y:S02]  /*51c0*/  PLOP3.LUT P4, PT, P0, P4, PT, 0xf2, 0x2f ;  /* 0x00000000002f781c */ /* 0x000fe40000789e72 */
[----:B------:R-:W4:Y:S11]  /*51d0*/  SYNCS.PHASECHK.TRANS64.TRYWAIT P2, [UR15+0x128], R9 ;  /* 0x00012809ff0075a7 */ /* 0x000f36000804110f */
[----:B-1----:R-:W-:Y:S05]  /*51e0*/  @!P4 IADD3 R8, P0, PT, R30, 0x580, RZ ;  /* 0x000005801e08c810 */ /* 0x002fea0007f1e0ff */
[----:B--2---:R-:W-:Y:S01]  /*51f0*/  @!P4 IMAD.X R2, RZ, RZ, R31, P0 ;  /* 0x000000ffff02c224 */ /* 0x004fe200000e061f */
[----:B----4-:R-:W-:Y:S07]  /*5200*/  @!P2 BRA `(.L_x_106) ;  /* 0x0000003c0000a947 */ /* 0x010fee0003800000 */
.L_x_207:
[----:B------:R-:W2:Y:S01]  /*5210*/  LDC.64 R12, c[0x0][0xb18] ;  /* 0x0002c600ff0c7b82 */ /* 0x000ea20000000a00 */
[----:B------:R-:W-:Y:S01]  /*5220*/  @!P4 R2UR UR8, R2 ;  /* 0x000000000208c2ca */ /* 0x000fe200000e0000 */
[----:B------:R-:W-:Y:S01]  /*5230*/  VOTEU.ALL UP2, P4 ;  /* 0x0000000000ff7886 */ /* 0x000fe20002040000 */
[----:B------:R-:W-:Y:S01]  /*5240*/  @!P4 R2UR UR9, R8 ;  /* 0x000000000809c2ca */ /* 0x000fe200000e0000 */
[----:B------:R-:W-:Y:S01]  /*5250*/  UIADD3 UR25, UPT, UPT, UR15, 0x110, URZ ;  /* 0x000001100f197890 */ /* 0x000fe2000fffe0ff */
[----:B-1----:R-:W-:Y:S03]  /*5260*/  @!P4 IMAD.MOV.U32 R0, RZ, RZ, 0x1000 ;  /* 0x00001000ff00c424 */ /* 0x002fe600078e00ff */
[----:B------:R-:W1:Y:S01]  /*5270*/  @!P1 LDC R2, c[0x0][0xb0c] ;  /* 0x0002c300ff029b82 */ /* 0x000e620000000800 */
[----:B------:R-:W-:Y:S01]  /*5280*/  UIADD3 UR14, UPT, UPT, UR13, 0x1, URZ ;  /* 0x000000010d0e7890 */ /* 0x000fe2000fffe0ff */
[----:B------:R-:W-:Y:S01]  /*5290*/  @P3 SHF.R.U32.HI R26, RZ, 0x10, R21 ;  /* 0x00000010ff1a3819 */ /* 0x000fe20000011615 */
[----:B------:R-:W-:Y:S01]  /*52a0*/  VOTEU.ALL UP1, P4 ;  /* 0x0000000000ff7886 */ /* 0x000fe20002020000 */
[----:B------:R-:W-:Y:S01]  /*52b0*/  UMOV UR18, 0x0 ;  /* 0x0000000000127882 */ /* 0x000fe20000000000 */
[----:B------:R-:W-:Y:S01]  /*52c0*/  UISETP.NE.AND UP6, UPT, UR14, 0x3, UPT ;  /* 0x000000030e00788c */ /* 0x000fe2000bfc5270 */
[----:B------:R-:W-:Y:S01]  /*52d0*/  VIADD R29, R29, 0x1 ;  /* 0x000000011d1d7836 */ /* 0x000fe20000000000 */
[----:B------:R-:W-:Y:S01]  /*52e0*/  UMOV UR19, 0x10000000 ;  /* 0x1000000000137882 */ /* 0x000fe20000000000 */
[----:B------:R-:W-:Y:S01]  /*52f0*/  IMAD.U32 R9, RZ, RZ, UR8 ;  /* 0x00000008ff097e24 */ /* 0x000fe2000f8e00ff */
[----:B------:R-:W-:Y:S01]  /*5300*/  @!UP2 ULEA UR8, UR13, UR6, 0xc ;  /* 0x000000060d08a291 */ /* 0x000fe2000f8e60ff */
[----:B------:R-:W-:Y:S01]  /*5310*/  IMAD.U32 R8, RZ, RZ, UR9 ;  /* 0x00000009ff087e24 */ /* 0x000fe2000f8e00ff */
[----:B------:R-:W-:Y:S01]  /*5320*/  UMOV UR28, UR36 ;  /* 0x00000024001c7c82 */ /* 0x000fe20008000000 */
[----:B------:R-:W-:Y:S01]  /*5330*/  @!UP2 UIADD3 UR10, UPT, UPT, UR26, 0x20, URZ ;  /* 0x000000201a0aa890 */ /* 0x000fe2000fffe0ff */
[----:B------:R-:W-:Y:S01]  /*5340*/  @!P4 R2UR UR21, R9 ;  /* 0x000000000915c2ca */ /* 0x000fe200000e0000 */
[----:B------:R-:W-:Y:S01]  /*5350*/  @!UP2 UIADD3 UR24, UPT, UPT, UR8, 0x300, URZ ;  /* 0x000003000818a890 */ /* 0x000fe2000fffe0ff */
[----:B------:R-:W-:Y:S01]  /*5360*/  @!P4 R2UR UR20, R8 ;  /* 0x000000000814c2ca */ /* 0x000fe200000e0000 */
[----:B------:R-:W-:Y:S01]  /*5370*/  @!UP2 UIADD3 UR8, UPT, UPT, UR8, 0xb00, URZ ;  /* 0x00000b000808a890 */ /* 0x000fe2000fffe0ff */
[----:B------:R-:W4:Y:S01]  /*5380*/  LDC.64 R8, c[0x0][0xb10] ;  /* 0x0002c400ff087b82 */ /* 0x000f220000000a00 */
[----:B------:R-:W-:Y:S01]  /*5390*/  USEL UR9, URZ, 0x1, UP6 ;  /* 0x00000001ff097887 */ /* 0x000fe2000b000000 */
[----:B------:R-:W-:Y:S01]  /*53a0*/  VOTEU.ALL UP0, P4 ;  /* 0x0000000000ff7886 */ /* 0x000fe20002000000 */
[----:B------:R-:W-:Y:S01]  /*53b0*/  UMOV UR11, UR27 ;  /* 0x0000001b000b7c82 */ /* 0x000fe20008000000 */
[----:B------:R-:W-:Y:S01]  /*53c0*/  UMOV UR12, UR36 ;  /* 0x00000024000c7c82 */ /* 0x000fe20008000000 */
[----:B------:R-:W-:Y:S02]  /*53d0*/  UPRMT UR16, UR37, 0x654, UR25 ;  /* 0x0000065425107896 */ /* 0x000fe40008000019 */
[----:B------:R-:W-:Y:S01]  /*53e0*/  LOP3.LUT R32, R32, UR9, RZ, 0x3c, !PT ;  /* 0x0000000920207c12 */ /* 0x000fe2000f8e3cff */
[----:B------:R-:W-:Y:S01]  /*53f0*/  UMOV UR9, UR25 ;  /* 0x0000001900097c82 */ /* 0x000fe20008000000 */
[----:B------:R-:W-:Y:S02]  /*5400*/  USEL UR14, UR14, URZ, UP6 ;  /* 0x000000ff0e0e7287 */ /* 0x000fe4000b000000 */
[----:B------:R1:W-:Y:S01]  /*5410*/  @!UP1 UTMALDG.3D [UR24], [UR20], desc[UR18] ;  /* 0x00001218140095b4 */ /* 0x0003e20008011000 */
[----:B------:R-:W-:Y:S01]  /*5420*/  SHF.L.U32 R14, R32, 0x1f, RZ ;  /* 0x0000001f200e7819 */ /* 0x000fe200000006ff */
[----:B------:R-:W-:Y:S01]  /*5430*/  ULEA UR13, UR14, UR6, 0x3 ;  /* 0x000000060e0d7291 */ /* 0x000fe2000f8e18ff */
[----:B------:R1:W-:Y:S01]  /*5440*/  @!UP0 UTMALDG.3D [UR8], [UR20], desc[UR18] ;  /* 0x00001208140085b4 */ /* 0x0003e20008011000 */
[----:B------:R5:W-:Y:S01]  /*5450*/  @!P4 SYNCS.ARRIVE.TRANS64.RED.A0TR RZ, [UR15+0x110], R0 ;  /* 0x00011000ffffc9a7 */ /* 0x000be2000830040f */
[C---:B----4-:R-:W-:Y:S01]  /*5460*/  @!P1 IMAD.HI.U32 R8, R11.reuse, R8, RZ ;  /* 0x000000080b089227 */ /* 0x050fe200078e00ff */
[----:B--2---:R-:W-:Y:S02]  /*5470*/  @!P1 ISETP.NE.AND P0, PT, R12, 0x1, PT ;  /* 0x000000010c00980c */ /* 0x004fe40003f05270 */
[----:B-1----:R-:W-:Y:S01]  /*5480*/  @!P1 ISETP.NE.AND P2, PT, R2, 0x1, PT ;  /* 0x000000010200980c */ /* 0x002fe20003f45270 */
[C---:B------:R-:W-:Y:S01]  /*5490*/  @!P1 IMAD.HI.U32 R13, R10.reuse, R13, RZ ;  /* 0x0000000d0a0d9227 */ /* 0x040fe200078e00ff */
[----:B------:R-:W-:Y:S04]  /*54a0*/  @!P1 SHF.R.U32.HI R8, RZ, R9, R8 ;  /* 0x00000009ff089219 */ /* 0x000fe80000011608 */
[----:B------:R-:W-:Y:S01]  /*54b0*/  @!P1 SEL R8, R11, R8, !P2 ;  /* 0x000000080b089207 */ /* 0x000fe20005000000 */
[----:B------:R-:W-:Y:S01]  /*54c0*/  SYNCS.ARRIVE.TRANS64.RED.A1T0 RZ, [UR16], RZ ;  /* 0x000000ffffff79a7 */ /* 0x000fe20008100410 */
[----:B------:R-:W1:Y:S01]  /*54d0*/  SYNCS.PHASECHK.TRANS64.TRYWAIT P5, [UR13+0x128], R14 ;  /* 0x0001280eff0075a7 */ /* 0x000e6200080a110d */
[----:B-----5:R-:W2:Y:S02]  /*54e0*/  @!P1 LDC R0, c[0x0][0xb20] ;  /* 0x0002c800ff009b82 */ /* 0x020ea40000000800 */
[----:B--2---:R-:W-:Y:S04]  /*54f0*/  @!P1 SHF.R.U32.HI R0, RZ, R0, R13 ;  /* 0x00000000ff009219 */ /* 0x004fe8000001160d */
[----:B------:R-:W-:Y:S05]  /*5500*/  @!P1 SEL R9, R10, R0, !P0 ;  /* 0x000000000a099207 */ /* 0x000fea0004000000 */
[----:B------:R-:W-:Y:S02]  /*5510*/  @!P1 IMAD.IADD R0, R9, 0x1, -R8 ;  /* 0x0000000109009824 */ /* 0x000fe400078e0a08 */
[----:B------:R-:W-:Y:S02]  /*5520*/  @!P1 IMAD.IADD R8, R8, 0x1, -R9 ;  /* 0x0000000108089824 */ /* 0x000fe400078e0a09 */
[----:B------:R-:W-:Y:S02]  /*5530*/  @!P1 IMAD R11, R0, R2, R11 ;  /* 0x00000002000b9224 */ /* 0x000fe400078e020b */
[----:B------:R-:W-:Y:S01]  /*5540*/  @!P1 IMAD R10, R8, R12, R10 ;  /* 0x0000000c080a9224 */ /* 0x000fe200078e020a */
[----:B-1----:R-:W-:Y:S06]  /*5550*/  @!P5 BRA `(.L_x_107) ;  /* 0x000000380044d947 */ /* 0x002fec0003800000 */
.L_x_209:
[----:B------:R-:W-:Y:S01]  /*5560*/  UIADD3 UR17, UPT, UPT, UR13, 0x110, URZ ;  /* 0x000001100d117890 */ /* 0x000fe2000fffe0ff */
[----:B------:R-:W-:Y:S01]  /*5570*/  @!P4 IADD3 R2, P0, PT, R30, 0x580, RZ ;  /* 0x000005801e02c810 */ /* 0x000fe20007f1e0ff */
[----:B------:R-:W-:Y:S01]  /*5580*/  VOTEU.ALL UP1, P4 ;  /* 0x0000000000ff7886 */ /* 0x000fe20002020000 */
[----:B------:R-:W-:Y:S01]  /*5590*/  UMOV UR22, 0x0 ;  /* 0x0000000000167882 */ /* 0x000fe20000000000 */
[----:B------:R-:W-:Y:S01]  /*55a0*/  UPRMT UR15, UR37, 0x654, UR17 ;  /* 0x00000654250f7896 */ /* 0x000fe20008000011 */
[----:B------:R-:W-:Y:S01]  /*55b0*/  @!P4 R2UR UR9, R2 ;  /* 0x000000000209c2ca */ /* 0x000fe200000e0000 */
[----:B-1----:R-:W-:Y:S01]  /*55c0*/  @!P4 IMAD.X R0, RZ, RZ, R31, P0 ;  /* 0x000000ffff00c224 */ /* 0x002fe200000e061f */
[----:B------:R-:W-:Y:S01]  /*55d0*/  UMOV UR23, 0x10000000 ;  /* 0x1000000000177882 */ /* 0x000fe20000000000 */
[----:B------:R-:W-:Y:S01]  /*55e0*/  UMOV UR19, UR27 ;  /* 0x0000001b00137c82 */ /* 0x000fe20008000000 */
[----:B------:R-:W-:Y:S01]  /*55f0*/  UMOV UR20, UR36 ;  /* 0x0000002400147c82 */ /* 0x000fe20008000000 */
[----:B------:R-:W-:Y:S01]  /*5600*/  UMOV UR11, UR27 ;  /* 0x0000001b000b7c82 */ /* 0x000fe20008000000 */
[----:B------:R-:W-:Y:S01]  /*5610*/  @!P4 R2UR UR8, R0 ;  /* 0x000000000008c2ca */ /* 0x000fe200000e0000 */
[----:B------:R-:W-:Y:S01]  /*5620*/  UMOV UR12, UR36 ;  /* 0x00000024000c7c82 */ /* 0x000fe20008000000 */
[----:B------:R-:W-:Y:S01]  /*5630*/  VOTEU.ALL UP0, P4 ;  /* 0x0000000000ff7886 */ /* 0x000fe20002000000 */
[----:B------:R-:W-:Y:S01]  /*5640*/  @P3 R2UR UR36, R26 ;  /* 0x000000001a2432ca */ /* 0x000fe200000e0000 */
[----:B------:R-:W-:Y:S01]  /*5650*/  IMAD.IADD R15, R10, 0x1, R60 ;  /* 0x000000010a0f7824 */ /* 0x000fe200078e023c */
[----:B------:R-:W-:Y:S01]  /*5660*/  ISETP.NE.AND P0, PT, R29, 0x2, PT ;  /* 0x000000021d00780c */ /* 0x000fe20003f05270 */
[----:B------:R-:W-:Y:S01]  /*5670*/  IMAD.IADD R14, R11, 0x1, R61 ;  /* 0x000000010b0e7824 */ /* 0x000fe200078e023d */
[----:B------:R-:W-:Y:S01]  /*5680*/  @!UP0 UIADD3 UR18, UPT, UPT, UR26, 0x10, URZ ;  /* 0x000000101a128890 */ /* 0x000fe2000fffe0ff */
[----:B------:R-:W-:Y:S01]  /*5690*/  IMAD.U32 R8, RZ, RZ, UR9 ;  /* 0x00000009ff087e24 */ /* 0x000fe2000f8e00ff */
[----:B------:R-:W-:Y:S01]  /*56a0*/  @!UP0 UIADD3 UR10, UPT, UPT, UR26, 0x30, URZ ;  /* 0x000000301a0a8890 */ /* 0x000fe2000fffe0ff */
[----:B------:R-:W-:Y:S01]  /*56b0*/  SEL R0, RZ, 0x1, P0 ;  /* 0x00000001ff007807 */ /* 0x000fe20000000000 */
[----:B------:R-:W-:Y:S01]  /*56c0*/  UMOV UR9, UR17 ;  /* 0x0000001100097c82 */ /* 0x000fe20008000000 */
[----:B------:R-:W-:Y:S01]  /*56d0*/  SEL R29, R29, RZ, P0 ;  /* 0x000000ff1d1d7207 */ /* 0x000fe20000000000 */
[----:B------:R-:W-:Y:S01]  /*56e0*/  IMAD.U32 R9, RZ, RZ, UR8 ;  /* 0x00000008ff097e24 */ /* 0x000fe2000f8e00ff */
[----:B------:R-:W-:Y:S01]  /*56f0*/  @!P4 R2UR UR24, R8 ;  /* 0x000000000818c2ca */ /* 0x000fe200000e0000 */
[----:B------:R-:W-:Y:S01]  /*5700*/  @!UP0 ULEA UR8, UR14, UR6, 0xc ;  /* 0x000000060e088291 */ /* 0x000fe2000f8e60ff */
[----:B------:R-:W-:Y:S02]  /*5710*/  LOP3.LUT R27, R27, R0, RZ, 0x3c, !PT ;  /* 0x000000001b1b7212 */ /* 0x000fe400078e3cff */
[----:B------:R-:W-:Y:S01]  /*5720*/  @!P4 R2UR UR25, R9 ;  /* 0x000000000919c2ca */ /* 0x000fe200000e0000 */
[----:B------:R-:W-:Y:S02]  /*5730*/  @!UP0 UIADD3 UR16, UPT, UPT, UR8, 0x300, URZ ;  /* 0x0000030008108890 */ /* 0x000fe4000fffe0ff */
[----:B------:R-:W-:Y:S01]  /*5740*/  @!UP0 UIADD3 UR8, UPT, UPT, UR8, 0xb00, URZ ;  /* 0x00000b0008088890 */ /* 0x000fe2000fffe0ff */
[----:B------:R-:W-:Y:S09]  /*5750*/  VOTEU.ALL UP0, P4 ;  /* 0x0000000000ff7886 */ /* 0x000ff20002000000 */
[----:B------:R2:W-:Y:S01]  /*5760*/  @!UP1 UTMALDG.3D [UR16], [UR24], desc[UR22] ;  /* 0x00001610180095b4 */ /* 0x0005e20008011000 */
[----:B------:R2:W-:Y:S01]  /*5770*/  @!UP0 UTMALDG.3D [UR8], [UR24], desc[UR22] ;  /* 0x00001608180085b4 */ /* 0x0005e20008011000 */
[----:B------:R2:W-:Y:S01]  /*5780*/  @!P4 SYNCS.ARRIVE.TRANS64.RED.A0TR RZ, [UR13+0x110], R25 ;  /* 0x00011019ffffc9a7 */ /* 0x0005e2000830040d */
[----:B------:R-:W-:Y:S04]  /*5790*/  UIADD3 UR13, UPT, UPT, UR14, 0x1, URZ ;  /* 0x000000010e0d7890 */ /* 0x000fe8000fffe0ff */
[----:B------:R-:W-:Y:S04]  /*57a0*/  UISETP.NE.AND UP0, UPT, UR13, 0x3, UPT ;  /* 0x000000030d00788c */ /* 0x000fe8000bf05270 */
[----:B------:R-:W-:Y:S02]  /*57b0*/  USEL UR14, URZ, 0x1, UP0 ;  /* 0x00000001ff0e7887 */ /* 0x000fe40008000000 */
[----:B------:R-:W-:Y:S02]  /*57c0*/  USEL UR13, UR13, URZ, UP0 ;  /* 0x000000ff0d0d7287 */ /* 0x000fe40008000000 */
[----:B------:R-:W-:Y:S02]  /*57d0*/  UPLOP3.LUT UP0, UPT, UPT, UPT, UPT, 0x80, 0x8 ;  /* 0x000000000008789c */ /* 0x000fe40003f0f070 */
[----:B------:R-:W-:Y:S01]  /*57e0*/  LOP3.LUT R32, R32, UR14, RZ, 0x3c, !PT ;  /* 0x0000000e20207c12 */ /* 0x000fe2000f8e3cff */
[----:B------:R-:W-:Y:S01]  /*57f0*/  SYNCS.ARRIVE.TRANS64.RED.A1T0 RZ, [UR15], RZ ;  /* 0x000000ffffff79a7 */ /* 0x000fe2000810040f */
[----:B------:R-:W-:Y:S07]  /*5800*/  @P3 BRA `(.L_x_108) ;  /* 0xfffffff000e43947 */ /* 0x000fee000383ffff */
[----:B------:R-:W-:Y:S01]  /*5810*/  UIADD3 UR6, UPT, UPT, UR6, 0x128, URZ ;  /* 0x0000012806067890 */ /* 0x000fe2000fffe0ff */
[----:B------:R-:W-:-:S03]  /*5820*/  SHF.L.U32 R2, R32, 0x1f, RZ ;  /* 0x0000001f20027819 */ /* 0x000fc600000006ff */
[----:B------:R-:W-:-:S09]  /*5830*/  ULEA UR4, UR13, UR6, 0x3 ;  /* 0x000000060d047291 */ /* 0x000fd2000f8e18ff */
[----:B------:R-:W1:Y:S02]  /*5840*/  SYNCS.PHASECHK.TRANS64.TRYWAIT P0, [UR4], R2 ;  /* 0x00000002ff0075a7 */ /* 0x000e640008001104 */
[----:B-1----:R-:W-:Y:S05]  /*5850*/  @!P0 BRA `(.L_x_109) ;  /* 0x00000034009c8947 */ /* 0x002fea0003800000 */
.L_x_211:
        /* <DEDUP_REMOVED lines=9> */
.L_x_213:
[----:B------:R-:W-:-:S04]  /*58f0*/  UIADD3 UR5, UPT, UPT, UR5, 0x1, URZ ;  /* 0x0000000105057890 */ /* 0x000fc8000fffe0ff */
[----:B------:R-:W-:-:S04]  /*5900*/  UISETP.NE.AND UP0, UPT, UR5, 0x3, UPT ;  /* 0x000000030500788c */ /* 0x000fc8000bf05270 */
[----:B------:R-:W-:Y:S02]  /*5910*/  USEL UR4, URZ, 0x1, UP0 ;  /* 0x00000001ff047887 */ /* 0x000fe40008000000 */
[----:B------:R-:W-:-:S04]  /*5920*/  USEL UR5, UR5, URZ, UP0 ;  /* 0x000000ff05057287 */ /* 0x000fc80008000000 */
[----:B------:R-:W-:Y:S01]  /*5930*/  ULEA UR5, UR5, UR6, 0x3 ;  /* 0x0000000605057291 */ /* 0x000fe2000f8e18ff */
[----:B-1----:R-:W-:-:S04]  /*5940*/  LOP3.LUT R2, R32, UR4, RZ, 0x3c, !PT ;  /* 0x0000000420027c12 */ /* 0x002fc8000f8e3cff */
[----:B------:R-:W-:Y:S01]  /*5950*/  SHF.L.U32 R2, R2, 0x1f, RZ ;  /* 0x0000001f02027819 */ /* 0x000fe200000006ff */
[----:B------:R-:W-:-:S07]  /*5960*/  IMAD.U32 R0, RZ, RZ, UR5 ;  /* 0x00000005ff007e24 */ /* 0x000fce000f8e00ff */
.L_x_111:
[----:B-1----:R1:W4:Y:S02]  /*5970*/  SYNCS.PHASECHK.TRANS64.TRYWAIT P0, [R0+URZ], R2 ;  /* 0x00000002000075a7 */ /* 0x00232400080011ff */
[----:B----4-:R-:W-:Y:S05]  /*5980*/  @!P0 NANOSLEEP.SYNCS 0x989680 ;  /* 0x009896800000895d */ /* 0x010fea0003900000 */
[----:B------:R-:W4:Y:S02]  /*5990*/  @!P0 SYNCS.PHASECHK.TRANS64 P0, [R0+URZ], R2 ;  /* 0x00000002000085a7 */ /* 0x000f2400080010ff */
[----:B--2-4-:R-:W-:Y:S05]  /*59a0*/  @P0 EXIT ;  /* 0x000000000000094d */ /* 0x014fea0003800000 */
[----:B------:R-:W-:Y:S05]  /*59b0*/  BRA `(.L_x_111) ;  /* 0xfffffffc00ec7947 */ /* 0x000fea000383ffff */
.L_x_99:
[----:B------:R-:W-:-:S06]  /*59c0*/  UISETP.GE.AND UP0, UPT, UR10, 0x4, UPT ;  /* 0x000000040a00788c */ /* 0x000fcc000bf06270 */
[----:B------:R-:W-:-:S13]  /*59d0*/  PLOP3.LUT P0, PT, PT, PT, UP0, 0x80, 0x8 ;  /* 0x000000000008781c */ /* 0x000fda0003f0f008 */
[----:B------:R-:W-:Y:S05]  /*59e0*/  @!P0 EXIT ;  /* 0x000000000000894d */ /* 0x000fea0003800000 */
[----:B------:R-:W-:Y:S01]  /*59f0*/  BAR.SYNC.DEFER_BLOCKING 0x6, 0xa0 ;  /* 0x0182800000007b1d */ /* 0x000fe20000010000 */
[----:B------:R-:W-:Y:S01]  /*5a00*/  IMAD.SHL.U32 R67, R74, 0x10, RZ ;  /* 0x000000104a437824 */ /* 0x000fe200078e00ff */
[--C-:B------:R-:W-:Y:S01]  /*5a10*/  SHF.R.U32.HI R73, RZ, 0x1, R74.reuse ;  /* 0x00000001ff497819 */ /* 0x100fe2000001164a */
[----:B------:R-:W-:Y:S01]  /*5a20*/  IMAD.SHL.U32 R4, R68, 0x200, RZ ;  /* 0x0000020044047824 */ /* 0x000fe200078e00ff */
[----:B------:R-:W-:Y:S01]  /*5a30*/  LOP3.LUT R72, R2, 0x20, R74, 0xf8, !PT ;  /* 0x0000002002487812 */ /* 0x000fe200078ef84a */
[C---:B------:R-:W-:Y:S01]  /*5a40*/  IMAD.U32 R49, R74.reuse, 0x10000, RZ ;  /* 0x000100004a317824 */ /* 0x040fe200078e00ff */
[----:B------:R-:W-:Y:S02]  /*5a50*/  UMOV UR48, 0x400 ;  /* 0x0000040000307882 */ /* 0x000fe40000000000 */
[----:B------:R-:W1:Y:S01]  /*5a60*/  LDC R65, c[0x0][0x370] ;  /* 0x0000dc00ff417b82 */ /* 0x000e620000000800 */
[----:B------:R-:W-:Y:S01]  /*5a70*/  ULEA UR48, UR37, UR48, 0x18 ;  /* 0x0000003025307291 */ /* 0x000fe2000f8ec0ff */
[C---:B------:R-:W-:Y:S01]  /*5a80*/  LOP3.LUT R66, R67.reuse, 0x5b0, RZ, 0xc0, !PT ;  /* 0x000005b043427812 */ /* 0x040fe200078ec0ff */
[----:B------:R-:W-:Y:S01]  /*5a90*/  IMAD.SHL.U32 R3, R74, 0x2, RZ ;  /* 0x000000024a037824 */ /* 0x000fe200078e00ff */
[----:B------:R-:W-:Y:S01]  /*5aa0*/  LOP3.LUT R5, R67, 0x40, RZ, 0xc0, !PT ;  /* 0x0000004043057812 */ /* 0x000fe200078ec0ff */
[----:B------:R-:W-:Y:S01]  /*5ab0*/  IMAD.MOV.U32 R48, RZ, RZ, RZ ;  /* 0x000000ffff307224 */ /* 0x000fe200078e00ff */
[----:B------:R-:W-:Y:S01]  /*5ac0*/  LOP3.LUT R66, R66, 0x200, R4, 0xf8, !PT ;  /* 0x0000020042427812 */ /* 0x000fe200078ef804 */
[----:B------:R-:W-:Y:S01]  /*5ad0*/  IMAD.SHL.U32 R4, R68, 0x200000, RZ ;  /* 0x0020000044047824 */ /* 0x000fe200078e00ff */
[----:B------:R-:W2:Y:S01]  /*5ae0*/  LDC R30, c[0x0][0xb0c] ;  /* 0x0002c300ff1e7b82 */ /* 0x000ea20000000800 */
[----:B------:R-:W-:-:S02]  /*5af0*/  LOP3.LUT R3, R5, 0x8, R3, 0xf8, !PT ;  /* 0x0000000805037812 */ /* 0x000fc400078ef803 */
[----:B------:R-:W-:Y:S02]  /*5b00*/  CS2R R70, SRZ ;  /* 0x0000000000467805 */ /* 0x000fe4000001ff00 */
[----:B------:R-:W-:Y:S01]  /*5b10*/  LOP3.LUT P0, RZ, R67, 0x40, RZ, 0xc0, !PT ;  /* 0x0000004043ff7812 */ /* 0x000fe2000780c0ff */
[----:B------:R-:W-:Y:S01]  /*5b20*/  IMAD.MOV.U32 R76, RZ, RZ, RZ ;  /* 0x000000ffff4c7224 */ /* 0x000fe200078e00ff */
[----:B------:R-:W-:Y:S01]  /*5b30*/  LOP3.LUT R4, R4, 0x200000, RZ, 0xc0, !PT ;  /* 0x0020000004047812 */ /* 0x000fe200078ec0ff */
[----:B------:R-:W3:Y:S01]  /*5b40*/  LDCU.64 UR56, c[0x0][0x348] ;  /* 0x00006900ff3877ac */ /* 0x000ee20008000a00 */
[----:B------:R-:W-:Y:S01]  /*5b50*/  LOP3.LUT R66, R66, R3, RZ, 0xfc, !PT ;  /* 0x0000000342427212 */ /* 0x000fe200078efcff */
[----:B------:R-:W4:Y:S01]  /*5b60*/  LDC R63, c[0x0][0xb20] ;  /* 0x0002c800ff3f7b82 */ /* 0x000f220000000800 */
[----:B------:R-:W3:Y:S01]  /*5b70*/  LDS R0, [UR48+0x200] ;  /* 0x00020030ff007984 */ /* 0x000ee20008000800 */
[----:B------:R-:W-:Y:S01]  /*5b80*/  LOP3.LUT R49, R4, 0x400000, R49, 0xf8, !PT ;  /* 0x0040000004317812 */ /* 0x000fe200078ef831 */
[----:B------:R-:W1:Y:S01]  /*5b90*/  LDCU UR50, c[0x0][0x388] ;  /* 0x00007100ff3277ac */ /* 0x000e620008000800 */
[----:B------:R-:W-:-:S02]  /*5ba0*/  LOP3.LUT R74, R74, 0x60, RZ, 0xc0, !PT ;  /* 0x000000604a4a7812 */ /* 0x000fc400078ec0ff */
[----:B------:R-:W-:Y:S01]  /*5bb0*/  LOP3.LUT R73, R73, 0x20, RZ, 0xc0, !PT ;  /* 0x0000002049497812 */ /* 0x000fe200078ec0ff */
[----:B------:R-:W1:Y:S01]  /*5bc0*/  LDCU UR49, c[0x0][0x384] ;  /* 0x00007080ff3177ac */ /* 0x000e620008000800 */
[----:B------:R-:W1:Y:S01]  /*5bd0*/  LDC R29, c[0x0][0xb30] ;  /* 0x0002cc00ff1d7b82 */ /* 0x000e620000000800 */
[----:B------:R-:W1:Y:S01]  /*5be0*/  LDCU.64 UR38, c[0x0][0x888] ;  /* 0x00011100ff2677ac */ /* 0x000e620008000a00 */
[----:B------:R-:W1:Y:S06]  /*5bf0*/  LDCU.64 UR44, c[0x0][0x8c0] ;  /* 0x00011800ff2c77ac */ /* 0x000e6c0008000a00 */
[----:B------:R-:W1:Y:S01]  /*5c00*/  LDC.64 R58, c[0x0][0xb10] ;  /* 0x0002c400ff3a7b82 */ /* 0x000e620000000a00 */
[----:B------:R-:W-:Y:S01]  /*5c10*/  UMOV UR53, 0x1 ;  /* 0x0000000100357882 */ /* 0x000fe20000000000 */
[----:B------:R-:W-:Y:S01]  /*5c20*/  UMOV UR55, URZ ;  /* 0x000000ff00377c82 */ /* 0x000fe20008000000 */
[----:B------:R-:W-:Y:S01]  /*5c30*/  UIADD3 UR54, UPT, UPT, UR48, 0x300, URZ ;  /* 0x0000030030367890 */ /* 0x000fe2000fffe0ff */
[----:B------:R-:W-:-:S04]  /*5c40*/  UMOV UR52, URZ ;  /* 0x000000ff00347c82 */ /* 0x000fc80008000000 */
[----:B------:R-:W1:Y:S01]  /*5c50*/  LDC.64 R24, c[0x0][0xb18] ;  /* 0x0002c600ff187b82 */ /* 0x000e620000000a00 */
[----:B------:R-:W-:-:S07]  /*5c60*/  UMOV UR51, URZ ;  /* 0x000000ff00337c82 */ /* 0x000fce0008000000 */
[----:B------:R-:W1:Y:S08]  /*5c70*/  LDC.64 R54, c[0x0][0x888] ;  /* 0x00022200ff367b82 */ /* 0x000e700000000a00 */
[----:B------:R-:W1:Y:S01]  /*5c80*/  LDC.64 R22, c[0x0][0xb28] ;  /* 0x0002ca00ff167b82 */ /* 0x000e620000000a00 */
[----:B---3--:R-:W-:Y:S01]  /*5c90*/  IMAD.IADD R49, R0, 0x1, R49 ;  /* 0x0000000100317824 */ /* 0x008fe200078e0231 */
[----:B------:R-:W-:-:S06]  /*5ca0*/  P2R R0, PR, RZ, 0x1 ;  /* 0x00000001ff007803 */ /* 0x000fcc0000000000 */
[----:B------:R-:W3:Y:S08]  /*5cb0*/  LDC.64 R56, c[0x0][0x890] ;  /* 0x00022400ff387b82 */ /* 0x000ef00000000a00 */
[----:B------:R-:W1:Y:S08]  /*5cc0*/  LDC.64 R52, c[0x0][0x8b0] ;  /* 0x00022c00ff347b82 */ /* 0x000e700000000a00 */
[----:B------:R-:W1:Y:S08]  /*5cd0*/  LDC.64 R50, c[0x0][0x8a8] ;  /* 0x00022a00ff327b82 */ /* 0x000e700000000a00 */
[----:B------:R-:W1:Y:S08]  /*5ce0*/  LDC.64 R26, c[0x0][0x8d0] ;  /* 0x00023400ff1a7b82 */ /* 0x000e700000000a00 */
[----:B--2-4-:R-:W1:Y:S02]  /*5cf0*/  LDC R64, c[0x0][0x374] ;  /* 0x0000dd00ff407b82 */ /* 0x014e640000000800 */
.L_x_143:
[----:B------:R-:W-:Y:S02]  /*5d00*/  LEA R0, R76, UR48, 0x3 ;  /* 0x000000304c007c11 */ /* 0x000fe4000f8e18ff */
[----:B------:R-:W-:Y:S02]  /*5d10*/  SHF.L.U32 R2, R70, 0x1f, RZ ;  /* 0x0000001f46027819 */ /* 0x000fe400000006ff */
[----:B------:R-:W-:Y:S02]  /*5d20*/  LEA R16, R76, UR48, 0x4 ;  /* 0x000000304c107c11 */ /* 0x000fe4000f8e20ff */
[----:B------:R-:W2:Y:S02]  /*5d30*/  SYNCS.PHASECHK.TRANS64.TRYWAIT P0, [R0+URZ+0x150], R2 ;  /* 0x00015002000075a7 */ /* 0x000ea400080011ff */
[----:B--2---:R-:W-:Y:S05]  /*5d40*/  @!P0 BRA `(.L_x_112) ;  /* 0x0000003000908947 */ /* 0x004fea0003800000 */
.L_x_214:
[----:B------:R-:W4:Y:S01]  /*5d50*/  LDC.64 R10, c[0x0][0xb10] ;  /* 0x0002c400ff0a7b82 */ /* 0x000f220000000a00 */
[----:B------:R-:W3:Y:S01]  /*5d60*/  LDS.128 R16, [R16+0x1e0] ;  /* 0x0001e00010107984 */ /* 0x000ee20000000c00 */
[----:B-1----:R-:W-:Y:S01]  /*5d70*/  ISETP.NE.AND P1, PT, R29, 0x1, PT ;  /* 0x000000011d00780c */ /* 0x002fe20003f25270 */
[----:B--2---:R-:W-:Y:S01]  /*5d80*/  VIADD R0, R0, 0x160 ;  /* 0x0000016000007836 */ /* 0x004fe20000000000 */
[----:B------:R-:W-:Y:S04]  /*5d90*/  ISETP.GE.AND P0, PT, R28, 0x1, PT ;  /* 0x000000011c00780c */ /* 0x000fe80003f06270 */
[----:B------:R-:W1:Y:S01]  /*5da0*/  LDC.64 R8, c[0x0][0xb18] ;  /* 0x0002c600ff087b82 */ /* 0x000e620000000a00 */
[----:B------:R-:W-:Y:S01]  /*5db0*/  PRMT R0, RZ, 0x654, R0 ;  /* 0x00000654ff007816 */ /* 0x000fe20000000000 */
[----:B------:R-:W-:Y:S01]  /*5dc0*/  @!PT LDS RZ, [RZ] ;  /* 0x00000000fffff984 */ /* 0x000fe20000000800 */
[----:B------:R-:W-:Y:S01]  /*5dd0*/  @!PT LDS RZ, [RZ] ;  /* 0x00000000fffff984 */ /* 0x000fe20000000800 */
[----:B------:R-:W-:Y:S01]  /*5de0*/  @!PT LDS RZ, [RZ] ;  /* 0x00000000fffff984 */ /* 0x000fe20000000800 */
[----:B------:R-:W-:Y:S01]  /*5df0*/  @!PT LDS RZ, [RZ] ;  /* 0x00000000fffff984 */ /* 0x000fe20000000800 */
[----:B------:R2:W-:Y:S06]  /*5e00*/  MEMBAR.ALL.CTA ;  /* 0x0000000000007992 */ /* 0x0005ec0000008000 */
[----:B--2---:R-:W2:Y:S01]  /*5e10*/  FENCE.VIEW.ASYNC.S ;  /* 0x00000000000073c6 */ /* 0x004ea20000000000 */
[----:B------:R-:W1:Y:S08]  /*5e20*/  @!P1 LDC R12, c[0x0][0xb20] ;  /* 0x0002c800ff0c9b82 */ /* 0x000e700000000800 */
[----:B------:R-:W1:Y:S01]  /*5e30*/  @!P1 LDC R7, c[0x0][0xb0c] ;  /* 0x0002c300ff079b82 */ /* 0x000e620000000800 */
[----:B--2---:R2:W-:Y:S01]  /*5e40*/  SYNCS.ARRIVE.TRANS64.RED.A1T0 RZ, [R0+URZ], RZ ;  /* 0x000000ff00ff79a7 */ /* 0x0045e200081004ff */
[----:B---3--:R-:W-:Y:S04]  /*5e50*/  LOP3.LUT P4, RZ, R18, 0x1, RZ, 0xc0, !PT ;  /* 0x0000000112ff7812 */ /* 0x008fe8000788c0ff */
[----:B------:R-:W-:Y:S09]  /*5e60*/  P2R R75, PR, RZ, 0x10 ;  /* 0x00000010ff4b7803 */ /* 0x000ff20000000000 */
[----:B------:R-:W-:Y:S02]  /*5e70*/  @P4 MOV R32, R16 ;  /* 0x0000001000204202 */ /* 0x000fe40000000f00 */
[----:B------:R-:W-:Y:S01]  /*5e80*/  @P4 LOP3.LUT R31, R17, 0xffff, RZ, 0xc0, !PT ;  /* 0x0000ffff111f4812 */ /* 0x000fe200078ec0ff */
[----:B--2-4-:R-:W-:Y:S06]  /*5e90*/  @!P0 BRA `(.L_x_113) ;  /* 0x0000000000a48947 */ /* 0x014fec0003800000 */
[----:B------:R-:W-:Y:S01]  /*5ea0*/  IMAD.HI.U32 R0, R64, R25, RZ ;  /* 0x0000001940007227 */ /* 0x000fe200078e00ff */
[----:B------:R-:W-:Y:S02]  /*5eb0*/  ISETP.NE.AND P0, PT, R24, 0x1, PT ;  /* 0x000000011800780c */ /* 0x000fe40003f05270 */
[----:B------:R-:W-:Y:S01]  /*5ec0*/  ISETP.NE.AND P2, PT, R28, 0x1, PT ;  /* 0x000000011c00780c */ /* 0x000fe20003f45270 */
[----:B------:R-:W-:Y:S01]  /*5ed0*/  IMAD.HI.U32 R4, R65, R58, RZ ;  /* 0x0000003a41047227 */ /* 0x000fe200078e00ff */
[----:B------:R-:W-:Y:S02]  /*5ee0*/  SHF.R.U32.HI R0, RZ, R63, R0 ;  /* 0x0000003fff007219 */ /* 0x000fe40000011600 */
[----:B------:R-:W-:Y:S01]  /*5ef0*/  ISETP.NE.AND P3, PT, R30, 0x1, PT ;  /* 0x000000011e00780c */ /* 0x000fe20003f65270 */
[----:B------:R-:W-:Y:S01]  /*5f00*/  IMAD.HI.U32 R6, R31, R25, RZ ;  /* 0x000000191f067227 */ /* 0x000fe200078e00ff */
[-C--:B------:R-:W-:Y:S02]  /*5f10*/  SHF.R.U32.HI R4, RZ, R59.reuse, R4 ;  /* 0x0000003bff047219 */ /* 0x080fe40000011604 */
[----:B------:R-:W-:Y:S01]  /*5f20*/  SEL R0, R64, R0, !P0 ;  /* 0x0000000040007207 */ /* 0x000fe20004000000 */
[----:B------:R-:W-:Y:S01]  /*5f30*/  IMAD.HI.U32 R5, R32, R58, RZ ;  /* 0x0000003a20057227 */ /* 0x000fe200078e00ff */
[----:B------:R-:W-:Y:S03]  /*5f40*/  SEL R4, R65, R4, !P3 ;  /* 0x0000000441047207 */ /* 0x000fe60005800000 */
[-C--:B------:R-:W-:Y:S01]  /*5f50*/  IMAD.HI.U32 R3, R0, R22.reuse, RZ ;  /* 0x0000001600037227 */ /* 0x080fe200078e00ff */
[----:B------:R-:W-:Y:S03]  /*5f60*/  SHF.R.U32.HI R5, RZ, R59, R5 ;  /* 0x0000003bff057219 */ /* 0x000fe60000011605 */
[----:B------:R-:W-:Y:S01]  /*5f70*/  IMAD.HI.U32 R2, R4, R22, RZ ;  /* 0x0000001604027227 */ /* 0x000fe200078e00ff */
[----:B------:R-:W-:Y:S02]  /*5f80*/  @P2 SHF.R.U32.HI R0, RZ, R23, R3 ;  /* 0x00000017ff002219 */ /* 0x000fe40000011603 */
[----:B------:R-:W-:Y:S02]  /*5f90*/  SHF.R.U32.HI R3, RZ, R63, R6 ;  /* 0x0000003fff037219 */ /* 0x000fe40000011606 */
[----:B------:R-:W-:Y:S01]  /*5fa0*/  @P2 SHF.R.U32.HI R4, RZ, R23, R2 ;  /* 0x00000017ff042219 */ /* 0x000fe20000011602 */
[----:B------:R-:W-:Y:S01]  /*5fb0*/  IMAD R0, R28, R0, RZ ;  /* 0x000000001c007224 */ /* 0x000fe200078e02ff */
[----:B------:R-:W-:Y:S02]  /*5fc0*/  SEL R3, R31, R3, !P0 ;  /* 0x000000031f037207 */ /* 0x000fe40004000000 */
[----:B------:R-:W-:Y:S01]  /*5fd0*/  SEL R2, R32, R5, !P3 ;  /* 0x0000000520027207 */ /* 0x000fe20005800000 */
[----:B------:R-:W-:Y:S01]  /*5fe0*/  IMAD R5, R28, R4, RZ ;  /* 0x000000041c057224 */ /* 0x000fe200078e02ff */
[C---:B------:R-:W-:Y:S01]  /*5ff0*/  ISETP.GE.AND P0, PT, R3.reuse, R0, PT ;  /* 0x000000000300720c */ /* 0x040fe20003f06270 */
[C---:B------:R-:W-:Y:S03]  /*6000*/  IMAD.HI.U32 R0, R3.reuse, R22, RZ ;  /* 0x0000001603007227 */ /* 0x040fe600078e00ff */
[C---:B------:R-:W-:Y:S02]  /*6010*/  ISETP.GE.OR P0, PT, R2.reuse, R5, P0 ;  /* 0x000000050200720c */ /* 0x040fe40000706670 */
[----:B------:R-:W-:Y:S04]  /*6020*/  SHF.R.U32.HI R0, RZ, R23, R0 ;  /* 0x00000017ff007219 */ /* 0x000fe80000011600 */
[C---:B------:R-:W-:Y:S05]  /*6030*/  SEL R6, R3.reuse, R0, !P2 ;  /* 0x0000000003067207 */ /* 0x040fea0005000000 */
        /* <DEDUP_REMOVED lines=14> */
[----:B------:R-:W-:Y:S07]  /*6120*/  IMAD R31, R3, R24, R31 ;  /* 0x00000018031f7224 */ /* 0x000fee00078e021f */
.L_x_113:
[----:B-1----:R-:W-:Y:S01]  /*6130*/  @!P1 ISETP.NE.AND P0, PT, R8, 0x1, PT ;  /* 0x000000010800980c */ /* 0x002fe20003f05270 */
[----:B------:R-:W-:Y:S01]  /*6140*/  @!P1 IMAD.HI.U32 R0, R32, R10, RZ ;  /* 0x0000000a20009227 */ /* 0x000fe200078e00ff */
[----:B------:R-:W-:Y:S01]  /*6150*/  @!P1 ISETP.NE.AND P2, PT, R7, 0x1, PT ;  /* 0x000000010700980c */ /* 0x000fe20003f45270 */
[----:B------:R-:W-:Y:S01]  /*6160*/  ULOP3.LUT UP0, URZ, UR54, 0x90, URZ, 0xc0, !UPT ;  /* 0x0000009036ff7892 */ /* 0x000fe2000f80c0ff */
[----:B------:R-:W-:Y:S01]  /*6170*/  R2UR UR42, R14 ;  /* 0x000000000e2a72ca */ /* 0x000fe200000e0000 */
[----:B------:R-:W-:Y:S01]  /*6180*/  @!P1 IMAD.HI.U32 R2, R31, R9, RZ ;  /* 0x000000091f029227 */ /* 0x000fe200078e00ff */
[----:B------:R-:W-:Y:S02]  /*6190*/  @!P1 SHF.R.U32.HI R0, RZ, R11, R0 ;  /* 0x0000000bff009219 */ /* 0x000fe40000011600 */
[----:B------:R-:W-:Y:S01]  /*61a0*/  R2UR UR41, R15 ;  /* 0x000000000f2972ca */ /* 0x000fe200000e0000 */
[----:B------:R-:W-:Y:S01]  /*61b0*/  VIADD R76, R76, 0x1 ;  /* 0x000000014c4c7836 */ /* 0x000fe20000000000 */
[----:B------:R-:W-:Y:S02]  /*61c0*/  @!P1 SHF.R.U32.HI R2, RZ, R12, R2 ;  /* 0x0000000cff029219 */ /* 0x000fe40000011602 */
[----:B------:R-:W-:Y:S02]  /*61d0*/  @!P1 SEL R3, R32, R0, !P2 ;  /* 0x0000000020039207 */ /* 0x000fe40005000000 */
[----:B------:R-:W-:Y:S02]  /*61e0*/  @!P1 SEL R2, R31, R2, !P0 ;  /* 0x000000021f029207 */ /* 0x000fe40004000000 */
[----:B------:R-:W-:Y:S01]  /*61f0*/  @P4 SHF.R.U32.HI R69, RZ, 0x10, R17 ;  /* 0x00000010ff454819 */ /* 0x000fe20000011611 */
[----:B------:R-:W-:Y:S02]  /*6200*/  USHF.L.U32 UR42, UR42, 0x6, URZ ;  /* 0x000000062a2a7899 */ /* 0x000fe400080006ff */
[----:B------:R-:W-:Y:S02]  /*6210*/  @!P1 IMAD.IADD R0, R2, 0x1, -R3 ;  /* 0x0000000102009824 */ /* 0x000fe400078e0a03 */
[----:B------:R-:W-:Y:S01]  /*6220*/  @!P1 IMAD.IADD R2, R3, 0x1, -R2 ;  /* 0x0000000103029824 */ /* 0x000fe200078e0a02 */
[----:B------:R-:W-:Y:S01]  /*6230*/  USHF.L.U32 UR41, UR41, 0x6, URZ ;  /* 0x0000000629297899 */ /* 0x000fe200080006ff */
[----:B------:R-:W-:Y:S02]  /*6240*/  @!P1 IMAD R32, R0, R7, R32 ;  /* 0x0000000700209224 */ /* 0x000fe400078e0220 */
[----:B------:R-:W-:Y:S01]  /*6250*/  @!P1 IMAD R31, R2, R8, R31 ;  /* 0x00000008021f9224 */ /* 0x000fe200078e021f */
[----:B------:R-:W-:Y:S08]  /*6260*/  BRA.U !UP0, `(.L_x_114) ;  /* 0x00000001087c7547 */ /* 0x000ff0000b800000 */
[----:B------:R-:W1:Y:S01]  /*6270*/  LDCU.64 UR8, c[0x4][0x80] ;  /* 0x01001000ff0877ac */ /* 0x000e620008000a00 */
[----:B------:R-:W-:Y:S01]  /*6280*/  MOV R2, 0x0 ;  /* 0x0000000000027802 */ /* 0x000fe20000000f00 */
[----:B------:R-:W-:Y:S02]  /*6290*/  HFMA2 R12, -RZ, RZ, 0, 5.9604644775390625e-08 ;  /* 0x00000001ff0c7431 */ /* 0x000fe400000001ff */
[----:B------:R-:W-:Y:S01]  /*62a0*/  IMAD.MOV.U32 R8, RZ, RZ, 0x70 ;  /* 0x00000070ff087424 */ /* 0x000fe200078e00ff */
[----:B------:R2:W3:Y:S01]  /*62b0*/  LDC.64 R14, c[0x4][R2] ;  /* 0x01000000020e7b82 */ /* 0x0004e20000000a00 */
[----:B------:R-:W4:Y:S01]  /*62c0*/  LDCU.64 UR6, c[0x4][0x88] ;  /* 0x01001100ff0677ac */ /* 0x000f220008000a00 */
[----:B------:R-:W-:Y:S01]  /*62d0*/  IMAD.MOV.U32 R13, RZ, RZ, RZ ;  /* 0x000000ffff0d7224 */ /* 0x000fe200078e00ff */
[----:B------:R-:W2:Y:S01]  /*62e0*/  LDCU.64 UR4, c[0x4][0x8] ;  /* 0x01000100ff0477ac */ /* 0x000ea20008000a00 */
[----:B-1----:R-:W-:Y:S01]  /*62f0*/  MOV R5, UR9 ;  /* 0x0000000900057c02 */ /* 0x002fe20008000f00 */
[----:B------:R-:W-:Y:S01]  /*6300*/  IMAD.U32 R4, RZ, RZ, UR8 ;  /* 0x00000008ff047e24 */ /* 0x000fe2000f8e00ff */
[----:B----4-:R-:W-:Y:S01]  /*6310*/  MOV R7, UR7 ;  /* 0x0000000700077c02 */ /* 0x010fe20008000f00 */
[----:B------:R-:W-:Y:S01]  /*6320*/  IMAD.U32 R6, RZ, RZ, UR6 ;  /* 0x00000006ff067e24 */ /* 0x000fe2000f8e00ff */
[----:B--2---:R-:W-:Y:S01]  /*6330*/  MOV R11, UR5 ;  /* 0x00000005000b7c02 */ /* 0x004fe20008000f00 */
[----:B------:R-:W-:Y:S02]  /*6340*/  IMAD.U32 R10, RZ, RZ, UR4 ;  /* 0x00000004ff0a7e24 */ /* 0x000fe4000f8e00ff */
[----:B------:R-:W-:Y:S07]  /*6350*/  LEPC R20, `(.L_x_115) ;  /* 0x000000001014794e */ /* 0x000fee0000000000 */
[----:B---3-5:R-:W-:Y:S05]  /*6360*/  CALL.ABS.NOINC R14 ;  /* 0x000000000e007343 */ /* 0x028fea0003c00000 */
.L_x_115:
[----:B------:R-:W1:Y:S01]  /*6370*/  LDCU.64 UR8, c[0x4][0x80] ;  /* 0x01001000ff0877ac */ /* 0x000e620008000a00 */
[----:B------:R-:W2:Y:S01]  /*6380*/  LDC.64 R2, c[0x4][R2] ;  /* 0x0100000002027b82 */ /* 0x000ea20000000a00 */
[----:B------:R-:W-:Y:S02]  /*6390*/  HFMA2 R12, -RZ, RZ, 0, 5.9604644775390625e-08 ;  /* 0x00000001ff0c7431 */ /* 0x000fe400000001ff */
[----:B------:R-:W-:Y:S02]  /*63a0*/  IMAD.MOV.U32 R8, RZ, RZ, 0x70 ;  /* 0x00000070ff087424 */ /* 0x000fe400078e00ff */
[----:B------:R-:W-:Y:S01]  /*63b0*/  IMAD.MOV.U32 R13, RZ, RZ, RZ ;  /* 0x000000ffff0d7224 */ /* 0x000fe200078e00ff */
[----:B------:R-:W3:Y:S01]  /*63c0*/  LDCU.64 UR6, c[0x4][0x88] ;  /* 0x01001100ff0677ac */ /* 0x000ee20008000a00 */
[----:B------:R-:W4:Y:S01]  /*63d0*/  LDCU.64 UR4, c[0x4][0x8] ;  /* 0x01000100ff0477ac */ /* 0x000f220008000a00 */
[----:B-1----:R-:W-:Y:S02]  /*63e0*/  MOV R4, UR8 ;  /* 0x0000000800047c02 */ /* 0x002fe40008000f00 */
[----:B------:R-:W-:Y:S02]  /*63f0*/  MOV R5, UR9 ;  /* 0x0000000900057c02 */ /* 0x000fe40008000f00 */
[----:B---3--:R-:W-:Y:S01]  /*6400*/  MOV R7, UR7 ;  /* 0x0000000700077c02 */ /* 0x008fe20008000f00 */
[----:B------:R-:W-:Y:S01]  /*6410*/  IMAD.U32 R6, RZ, RZ, UR6 ;  /* 0x00000006ff067e24 */ /* 0x000fe2000f8e00ff */
[----:B----4-:R-:W-:Y:S01]  /*6420*/  MOV R11, UR5 ;  /* 0x00000005000b7c02 */ /* 0x010fe20008000f00 */
[----:B------:R-:W-:Y:S02]  /*6430*/  IMAD.U32 R10, RZ, RZ, UR4 ;  /* 0x00000004ff0a7e24 */ /* 0x000fe4000f8e00ff */
[----:B------:R-:W-:Y:S07]  /*6440*/  LEPC R20, `(.L_x_114) ;  /* 0x000000001014794e */ /* 0x000fee0000000000 */
[----:B--2---:R-:W-:Y:S05]  /*6450*/  CALL.ABS.NOINC R2 ;  /* 0x0000000002007343 */ /* 0x004fea0003c00000 */
.L_x_114:
[C---:B------:R-:W-:Y:S02]  /*6460*/  ISETP.NE.U32.AND P3, PT, R56.reuse, RZ, PT ;  /* 0x000000ff3800720c */ /* 0x040fe40003f65070 */
[----:B------:R-:W-:Y:S02]  /*6470*/  ISETP.NE.U32.AND P0, PT, RZ, UR38, PT ;  /* 0x00000026ff007c0c */ /* 0x000fe4000bf05070 */
[C---:B------:R-:W-:Y:S02]  /*6480*/  ISETP.NE.AND.EX P3, PT, R57.reuse, RZ, PT, P3 ;  /* 0x000000ff3900720c */ /* 0x040fe40003f65330 */
[----:B------:R-:W-:Y:S02]  /*6490*/  ISETP.NE.U32.AND P4, PT, R56, RZ, PT ;  /* 0x000000ff3800720c */ /* 0x000fe40003f85070 */
[----:B------:R-:W-:Y:S02]  /*64a0*/  ISETP.NE.AND.EX P0, PT, RZ, UR39, PT, P0 ;  /* 0x00000027ff007c0c */ /* 0x000fe4000bf05300 */
[----:B------:R-:W-:Y:S02]  /*64b0*/  ISETP.NE.U32.AND P2, PT, R52, RZ, PT ;  /* 0x000000ff3400720c */ /* 0x000fe40003f45070 */
[----:B------:R-:W-:Y:S02]  /*64c0*/  ISETP.NE.U32.AND P1, PT, RZ, UR38, PT ;  /* 0x00000026ff007c0c */ /* 0x000fe4000bf25070 */
[----:B------:R-:W-:Y:S03]  /*64d0*/  ISETP.NE.AND.EX P4, PT, R57, RZ, P0, P4 ;  /* 0x000000ff3900720c */ /* 0x000fe60000785340 */
[----:B------:R-:W-:Y:S10]  /*64e0*/  @!P3 BRA `(.L_x_116) ;  /* 0x00000000002cb947 */ /* 0x000ff40003800000 */
[----:B------:R-:W-:Y:S01]  /*64f0*/  ISETP.NE.U32.AND P0, PT, R54, RZ, PT ;  /* 0x000000ff3600720c */ /* 0x000fe20003f05070 */
[----:B------:R-:W-:Y:S03]  /*6500*/  IMAD.MOV.U32 R62, RZ, RZ, 0x1 ;  /* 0x00000001ff3e7424 */ /* 0x000fe600078e00ff */
[----:B------:R-:W-:Y:S11]  /*6510*/  ISETP.NE.AND.EX P0, PT, R55, RZ, PT, P0 ;  /* 0x000000ff3700720c */ /* 0x000ff60003f05300 */
[----:B------:R-:W-:Y:S02]  /*6520*/  @!UPT UIADD3 URZ, UPT, UPT, URZ, URZ, URZ ;  /* 0x000000fffffff290 */ /* 0x000fe4000fffe0ff */
[----:B------:R-:W1:Y:S01]  /*6530*/  @P0 LDC.64 R2, c[0x0][0x888] ;  /* 0x00022200ff020b82 */ /* 0x000e620000000a00 */
[----:B------:R-:W-:Y:S04]  /*6540*/  @P0 IMAD R0, R56, UR36, RZ ;  /* 0x0000002438000c24 */ /* 0x000fe8000f8e02ff */
[----:B-1----:R-:W-:Y:S04]  /*6550*/  @P0 IMAD.WIDE R2, R0, 0x4, R2 ;  /* 0x0000000400020825 */ /* 0x002fe800078e0202 */
[----:B------:R-:W-:Y:S01]  /*6560*/  HFMA2 R0, -RZ, RZ, 0, 5.9604644775390625e-08 ;  /* 0x00000001ff007431 */ /* 0x000fe200000001ff */
[----:B-----5:R1:W5:Y:S04]  /*6570*/  @P0 LDG.E R34, desc[UR46][R2.64] ;  /* 0x0000002e02220981 */ /* 0x020368000c1e1900 */
[----:B------:R-:W-:Y:S01]  /*6580*/  @!P0 PRMT R62, R0, 0x7610, R62 ;  /* 0x00007610003e8816 */ /* 0x000fe2000000003e */
[----:B-1----:R-:W2:Y:S06]  /*6590*/  @!P0 LDC R34, c[0x0][0x880] ;  /* 0x00022000ff228b82 */ /* 0x002eac0000000800 */
.L_x_116:
[----:B------:R-:W-:Y:S02]  /*65a0*/  ISETP.NE.AND.EX P2, PT, R53, RZ, PT, P2 ;  /* 0x000000ff3500720c */ /* 0x000fe40003f45320 */
[----:B------:R-:W-:Y:S02]  /*65b0*/  PLOP3.LUT P0, PT, PT, PT, PT, 0x8, 0x80 ;  /* 0x000000000080781c */ /* 0x000fe40003f0e170 */
[----:B------:R-:W-:Y:S02]  /*65c0*/  ISETP.NE.AND.EX P1, PT, RZ, UR39, PT, P1 ;  /* 0x00000027ff007c0c */ /* 0x000fe4000bf25310 */
[----:B------:R-:W-:Y:S07]  /*65d0*/  @!P4 PLOP3.LUT P0, PT, P3, PT, PT, 0x80, 0x8 ;  /* 0x000000000008c81c */ /* 0x000fee0001f0f070 */
[----:B------:R-:W-:Y:S06]  /*65e0*/  @!P2 BRA `(.L_x_117) ;  /* 0x000000000020a947 */ /* 0x000fec0003800000 */
[----:B------:R-:W-:Y:S04]  /*65f0*/  ISETP.NE.U32.AND P2, PT, R50, RZ, PT ;  /* 0x000000ff3200720c */ /* 0x000fe80003f45070 */
[----:B------:R-:W-:Y:S11]  /*6600*/  ISETP.NE.AND.EX P2, PT, R51, RZ, PT, P2 ;  /* 0x000000ff3300720c */ /* 0x000ff60003f45320 */
[----:B------:R-:W-:Y:S02]  /*6610*/  @!UPT UIADD3 URZ, UPT, UPT, URZ, URZ, URZ ;  /* 0x000000fffffff290 */ /* 0x000fe4000fffe0ff */
[----:B------:R-:W1:Y:S01]  /*6620*/  @P2 LDC.64 R2, c[0x0][0x8a8] ;  /* 0x00022a00ff022b82 */ /* 0x000e620000000a00 */
[----:B------:R-:W-:Y:S04]  /*6630*/  @P2 IMAD R0, R52, UR36, RZ ;  /* 0x0000002434002c24 */ /* 0x000fe8000f8e02ff */
[----:B-1----:R-:W-:Y:S05]  /*6640*/  @P2 IMAD.WIDE R2, R0, 0x4, R2 ;  /* 0x0000000400022825 */ /* 0x002fea00078e0202 */
[----:B-----5:R1:W5:Y:S02]  /*6650*/  @P2 LDG.E R33, desc[UR46][R2.64] ;  /* 0x0000002e02212981 */ /* 0x020364000c1e1900 */
[----:B-1----:R-:W3:Y:S02]  /*6660*/  @!P2 LDC R33, c[0x0][0x8a0] ;  /* 0x00022800ff21ab82 */ /* 0x002ee40000000800 */
.L_x_117:
[----:B--2--5:R-:W-:Y:S01]  /*6670*/  FSETP.NEU.AND P2, PT, R34, RZ, PT ;  /* 0x000000ff2200720b */ /* 0x024fe20003f4d000 */
[----:B------:R-:W-:Y:S01]  /*6680*/  IMAD.U32 R0, RZ, RZ, UR42 ;  /* 0x0000002aff007e24 */ /* 0x000fe2000f8e00ff */
[----:B------:R-:W-:Y:S01]  /*6690*/  SEL R4, RZ, 0xffffffff, P1 ;  /* 0xffffffffff047807 */ /* 0x000fe20000800000 */
[----:B------:R-:W-:Y:S01]  /*66a0*/  USHF.R.S32.HI UR4, URZ, 0x1f, UR36 ;  /* 0x0000001fff047899 */ /* 0x000fe20008011424 */
[----:B------:R-:W-:Y:S01]  /*66b0*/  @!P4 LOP3.LUT P1, RZ, R62, 0xff, RZ, 0xc0, !PT ;  /* 0x000000ff3effc812 */ /* 0x000fe2000782c0ff */
[----:B------:R-:W1:Y:S01]  /*66c0*/  LDCU UR5, c[0x0][0x8c8] ;  /* 0x00011900ff0577ac */ /* 0x000e620008000800 */
[----:B------:R-:W-:Y:S01]  /*66d0*/  @!P4 SEL R2, RZ, 0xffffffff, P2 ;  /* 0xffffffffff02c807 */ /* 0x000fe20001000000 */
[----:B------:R-:W-:Y:S03]  /*66e0*/  UISETP.NE.U32.AND UP0, UPT, UR44, URZ, UPT ;  /* 0x000000ff2c00728c */ /* 0x000fe6000bf05070 */
[----:B------:R-:W-:Y:S01]  /*66f0*/  @P0 SEL R2, R4, R2, !P1 ;  /* 0x0000000204020207 */ /* 0x000fe20004800000 */
[----:B------:R-:W-:Y:S01]  /*6700*/  ULOP3.LUT UR6, UR53, 0x1, URZ, 0x3c, !UPT ;  /* 0x0000000135067892 */ /* 0x000fe2000f8e3cff */
[----:B------:R-:W-:Y:S01]  /*6710*/  IADD3 R8, P0, PT, R72, UR42, RZ ;  /* 0x0000002a48087c10 */ /* 0x000fe2000ff1e0ff */
[----:B------:R-:W-:Y:S01]  /*6720*/  UISETP.NE.AND.EX UP0, UPT, UR45, URZ, UPT, UP0 ;  /* 0x000000ff2d00728c */ /* 0x000fe2000bf05300 */
[----:B------:R-:W-:Y:S02]  /*6730*/  @!P4 LOP3.LUT R2, R2, 0x1, RZ, 0xc0, !PT ;  /* 0x000000010202c812 */ /* 0x000fe400078ec0ff */
[----:B------:R-:W-:Y:S01]  /*6740*/  LEA.HI.X.SX32 R9, R0, RZ, 0x1, P0 ;  /* 0x000000ff00097211 */ /* 0x000fe200000f0eff */
[----:B------:R-:W-:Y:S01]  /*6750*/  IMAD R0, R26, UR4, RZ ;  /* 0x000000041a007c24 */ /* 0x000fe2000f8e02ff */
[----:B------:R-:W-:Y:S01]  /*6760*/  ISETP.NE.U32.OR P5, PT, R2, 0x1, P4 ;  /* 0x000000010200780c */ /* 0x000fe200027a5470 */
[----:B------:R-:W-:Y:S02]  /*6770*/  IMAD.U32 R86, RZ, RZ, UR6 ;  /* 0x00000006ff567e24 */ /* 0x000fe4000f8e00ff */
[----:B------:R-:W-:Y:S01]  /*6780*/  IMAD R0, R27, UR36, R0 ;  /* 0x000000241b007c24 */ /* 0x000fe2000f8e0200 */
[----:B------:R-:W-:Y:S01]  /*6790*/  P2R R77, PR, RZ, 0x20 ;  /* 0x00000020ff4d7803 */ /* 0x000fe20000000000 */
[----:B------:R-:W-:Y:S04]  /*67a0*/  IMAD.WIDE.U32 R8, R26, UR36, R8 ;  /* 0x000000241a087c25 */ /* 0x000fe8000f8e0008 */
[----:B------:R-:W-:Y:S01]  /*67b0*/  IMAD.IADD R2, R9, 0x1, R0 ;  /* 0x0000000109027824 */ /* 0x000fe200078e0200 */
[----:B------:R-:W-:Y:S01]  /*67c0*/  LEA R6, P0, R8, UR44, 0x1 ;  /* 0x0000002c08067c11 */ /* 0x000fe2000f8008ff */
[----:B------:R-:W-:Y:S02]  /*67d0*/  IMAD.U32 R0, RZ, RZ, UR55 ;  /* 0x00000037ff007e24 */ /* 0x000fe4000f8e00ff */
[----:B------:R-:W-:Y:S02]  /*67e0*/  @P5 SHF.L.U32 R3, R86, 0x1f, RZ ;  /* 0x0000001f56035819 */ /* 0x000fe400000006ff */
[----:B------:R-:W-:Y:S01]  /*67f0*/  LEA.HI.X R7, R8, UR45, R2, 0x1, P0 ;  /* 0x0000002d08077c11 */ /* 0x000fe200080f0c02 */
[----:B-1----:R-:W-:Y:S01]  /*6800*/  IMAD.U32 R2, RZ, RZ, UR5 ;  /* 0x00000005ff027e24 */ /* 0x002fe2000f8e00ff */
[----:B------:R-:W-:Y:S01]  /*6810*/  LEA R0, R0, UR48, 0x3 ;  /* 0x0000003000007c11 */ /* 0x000fe2000f8e18ff */
[----:B------:R-:W-:Y:S06]  /*6820*/  BRA.U !UP0, `(.L_x_118) ;  /* 0x0000000108207547 */ /* 0x000fec000b800000 */
[----:B------:R-:W-:Y:S02]  /*6830*/  VIADD R2, R73, UR41 ;  /* 0x0000002949027c36 */ /* 0x000fe40008000000 */
[----:B------:R-:W-:Y:S03]  /*6840*/  VIADD R5, R72, UR42 ;  /* 0x0000002a48057c36 */ /* 0x000fe60008000000 */
[----:B------:R-:W-:Y:S02]  /*6850*/  ISETP.GE.AND P0, PT, R2, UR50, PT ;  /* 0x0000003202007c0c */ /* 0x000fe4000bf06270 */
[----:B------:R-:W-:Y:S02]  /*6860*/  PRMT R2, RZ, 0x7610, R2 ;  /* 0x00007610ff027816 */ /* 0x000fe40000000002 */
[----:B------:R-:W-:Y:S11]  /*6870*/  ISETP.GE.OR P0, PT, R5, UR49, P0 ;  /* 0x0000003105007c0c */ /* 0x000ff60008706670 */
[----:B------:R-:W-:Y:S02]  /*6880*/  @!UPT UIADD3 URZ, UPT, UPT, URZ, URZ, URZ ;  /* 0x000000fffffff290 */ /* 0x000fe4000fffe0ff */
[----:B------:R-:W2:Y:S02]  /*6890*/  @!P0 LDG.E.U16 R2, desc[UR46][R6.64] ;  /* 0x0000002e06028981 */ /* 0x000ea4000c1e1500 */
[----:B--2---:R-:W-:Y:S07]  /*68a0*/  HADD2.F32 R2, -RZ, R2.H0_H0 ;  /* 0x20000002ff027230 */ /* 0x004fee0000004100 */
.L_x_118:
[----:B------:R1:W2:Y:S01]  /*68b0*/  @P5 SYNCS.PHASECHK.TRANS64.TRYWAIT P1, [R0+URZ+0x110], R3 ;  /* 0x00011003000055a7 */ /* 0x0002a200080211ff */
[----:B------:R-:W-:Y:S01]  /*68c0*/  LEA R79, R48, UR48, 0x3 ;  /* 0x00000030304f7c11 */ /* 0x000fe2000f8e18ff */
[----:B------:R-:W-:Y:S01]  /*68d0*/  IMAD.U32 R82, RZ, RZ, UR55 ;  /* 0x00000037ff527e24 */ /* 0x000fe2000f8e00ff */
[----:B------:R-:W-:Y:S01]  /*68e0*/  SEL R5, RZ, 0xffffffff, P2 ;  /* 0xffffffffff057807 */ /* 0x000fe20001000000 */
[----:B------:R-:W-:Y:S01]  /*68f0*/  IMAD.SHL.U32 R84, R66, 0x2, RZ ;  /* 0x0000000242547824 */ /* 0x000fe200078e00ff */
[----:B------:R-:W-:Y:S01]  /*6900*/  LOP3.LUT P2, R78, R62, 0xff, RZ, 0xc0, !PT ;  /* 0x000000ff3e4e7812 */ /* 0x000fe2000784c0ff */
[----:B------:R-:W-:Y:S01]  /*6910*/  IMAD.SHL.U32 R82, R82, 0x1000, RZ ;  /* 0x0000100052527824 */ /* 0x000fe200078e00ff */
[----:B------:R-:W-:Y:S01]  /*6920*/  BSSY B1, `(.L_x_119) ;  /* 0x000002b000017945 */ /* 0x000fe20003800000 */
[----:B------:R-:W-:Y:S01]  /*6930*/  IMAD.MOV.U32 R85, RZ, RZ, 0x1 ;  /* 0x00000001ff557424 */ /* 0x000fe200078e00ff */
[----:B------:R-:W-:Y:S01]  /*6940*/  @P3 SEL R5, R4, R5, !P2 ;  /* 0x0000000504053207 */ /* 0x000fe20005000000 */
[----:B------:R-:W-:Y:S01]  /*6950*/  IMAD R35, R48, 0x20, R49 ;  /* 0x0000002030237824 */ /* 0x000fe200078e0231 */
[----:B------:R-:W-:Y:S01]  /*6960*/  CS2R R46, SRZ ;  /* 0x00000000002e7805 */ /* 0x000fe2000001ff00 */
[----:B------:R-:W-:Y:S01]  /*6970*/  IMAD.U32 R83, RZ, RZ, UR55 ;  /* 0x00000037ff537e24 */ /* 0x000fe2000f8e00ff */
[----:B------:R-:W-:Y:S02]  /*6980*/  LOP3.LUT R5, R5, 0x1, RZ, 0xc0, !PT ;  /* 0x0000000105057812 */ /* 0x000fe400078ec0ff */
[----:B------:R-:W-:Y:S02]  /*6990*/  CS2R R44, SRZ ;  /* 0x00000000002c7805 */ /* 0x000fe4000001ff00 */
[----:B------:R-:W-:Y:S02]  /*69a0*/  CS2R R42, SRZ ;  /* 0x00000000002a7805 */ /* 0x000fe4000001ff00 */
[----:B------:R-:W-:Y:S02]  /*69b0*/  CS2R R40, SRZ ;  /* 0x0000000000287805 */ /* 0x000fe4000001ff00 */
[----:B------:R-:W-:Y:S02]  /*69c0*/  ISETP.NE.U32.AND P4, PT, R5, 0x1, PT ;  /* 0x000000010500780c */ /* 0x000fe40003f85070 */
[----:B------:R-:W-:Y:S02]  /*69d0*/  IADD3 R81, PT, PT, R82, UR48, R84 ;  /* 0x0000003052517c10 */ /* 0x000fe4000fffe054 */
[----:B------:R-:W-:Y:S02]  /*69e0*/  P2R R87, PR, RZ, 0x10 ;  /* 0x00000010ff577803 */ /* 0x000fe40000000000 */
[----:B-1----:R-:W-:Y:S04]  /*69f0*/  SHF.L.U32 R3, R71, 0x1f, RZ ;  /* 0x0000001f47037819 */ /* 0x002fe800000006ff */
[----:B------:R1:W4:Y:S01]  /*6a00*/  SYNCS.PHASECHK.TRANS64.TRYWAIT P0, [R79+URZ+0x170], R3 ;  /* 0x000170034f0075a7 */ /* 0x00032200080011ff */
[----:B--2---:R-:W-:Y:S01]  /*6a10*/  @P5 SEL R85, RZ, 0x1, !P1 ;  /* 0x00000001ff555807 */ /* 0x004fe20004800000 */
[----:B-1----:R-:W-:Y:S06]  /*6a20*/  @!P5 BRA `(.L_x_120) ;  /* 0x000000000068d947 */ /* 0x002fec0003800000 */
[----:B------:R-:W-:Y:S01]  /*6a30*/  LOP3.LUT P5, RZ, R67, 0x40, RZ, 0xc0, !PT ;  /* 0x0000004043ff7812 */ /* 0x000fe200078ac0ff */
[----:B------:R-:W-:Y:S01]  /*6a40*/  VIADD R4, R81, 0x300 ;  /* 0x0000030051047836 */ /* 0x000fe20000000000 */
[----:B------:R-:W-:Y:S01]  /*6a50*/  ISETP.NE.AND P2, PT, R85, RZ, PT ;  /* 0x000000ff5500720c */ /* 0x000fe20003f45270 */
[----:B------:R-:W-:Y:S01]  /*6a60*/  BSSY B0, `(.L_x_121) ;  /* 0x000000d000007945 */ /* 0x000fe20003800000 */
[----:B------:R-:W-:Y:S01]  /*6a70*/  PLOP3.LUT P1, PT, PT, PT, PT, 0x8, 0x80 ;  /* 0x000000000080781c */ /* 0x000fe20003f2e170 */
[----:B------:R-:W-:Y:S01]  /*6a80*/  @P4 VIADD R5, R81, 0x310 ;  /* 0x0000031051054836 */ /* 0x000fe20000000000 */
[----:B------:R-:W-:Y:S02]  /*6a90*/  @P4 PLOP3.LUT P1, PT, P5, PT, PT, 0x80, 0x8 ;  /* 0x000000000008481c */ /* 0x000fe40002f2f070 */
[----:B------:R-:W-:Y:S02]  /*6aa0*/  CS2R R46, SRZ ;  /* 0x00000000002e7805 */ /* 0x000fe4000001ff00 */
[----:B------:R-:W-:Y:S02]  /*6ab0*/  CS2R R44, SRZ ;  /* 0x00000000002c7805 */ /* 0x000fe4000001ff00 */
[----:B------:R-:W-:Y:S02]  /*6ac0*/  CS2R R42, SRZ ;  /* 0x00000000002a7805 */ /* 0x000fe4000001ff00 */
[----:B------:R-:W-:Y:S05]  /*6ad0*/  CS2R R40, SRZ ;  /* 0x0000000000287805 */ /* 0x000fea000001ff00 */
[----:B------:R-:W-:Y:S01]  /*6ae0*/  @P1 VIADD R5, R4, 0xfffffff0 ;  /* 0xfffffff004051836 */ /* 0x000fe20000000000 */
[----:B------:R-:W-:Y:S06]  /*6af0*/  @P2 BRA `(.L_x_122) ;  /* 0x00000000000c2947 */ /* 0x000fec0003800000 */
[----:B------:R-:W-:Y:S04]  /*6b00*/  SHF.L.U32 R4, R86, 0x1f, RZ ;  /* 0x0000001f56047819 */ /* 0x000fe800000006ff */
[----:B------:R-:W1:Y:S02]  /*6b10*/  SYNCS.PHASECHK.TRANS64.TRYWAIT P1, [R0+URZ+0x110], R4 ;  /* 0x00011004000075a7 */ /* 0x000e6400080211ff */
[----:B-1----:R-:W-:Y:S05]  /*6b20*/  @!P1 BRA `(.L_x_123) ;  /* 0x00000024002c9947 */ /* 0x002fea0003800000 */
.L_x_122:
[----:B------:R-:W-:Y:S05]  /*6b30*/  BSYNC B0 ;  /* 0x0000000000007941 */ /* 0x000fea0003800000 */
.L_x_121:
[----:B------:R-:W-:Y:S01]  /*6b40*/  UIADD3 UR5, UPT, UPT, UR55, 0x1, URZ ;  /* 0x0000000137057890 */ /* 0x000fe2000fffe0ff */
[----:B------:R-:W-:Y:S03]  /*6b50*/  ISETP.NE.AND P1, PT, R87, RZ, PT ;  /* 0x000000ff5700720c */ /* 0x000fe60003f25270 */
[----:B------:R-:W-:Y:S04]  /*6b60*/  UISETP.NE.AND UP0, UPT, UR5, 0x3, UPT ;  /* 0x000000030500788c */ /* 0x000fe8000bf05270 */
[----:B------:R-:W-:Y:S02]  /*6b70*/  USEL UR4, URZ, 0x1, UP0 ;  /* 0x00000001ff047887 */ /* 0x000fe40008000000 */
[----:B------:R-:W-:Y:S04]  /*6b80*/  USEL UR5, UR5, URZ, UP0 ;  /* 0x000000ff05057287 */ /* 0x000fe80008000000 */
[----:B------:R2:W1:Y:S01]  /*6b90*/  @P1 LDS.128 R44, [R5] ;  /* 0x00000000052c1984 */ /* 0x0004620000000c00 */
[----:B------:R-:W-:Y:S01]  /*6ba0*/  LOP3.LUT R86, R86, UR4, RZ, 0x3c, !PT ;  /* 0x0000000456567c12 */ /* 0x000fe2000f8e3cff */
[----:B------:R-:W-:Y:S02]  /*6bb0*/  IMAD.U32 R83, RZ, RZ, UR5 ;  /* 0x00000005ff537e24 */ /* 0x000fe4000f8e00ff */
[----:B------:R2:W1:Y:S04]  /*6bc0*/  @P1 LDS.128 R40, [R81+0x300] ;  /* 0x0003000051281984 */ /* 0x0004680000000c00 */
.L_x_120:
[----:B------:R-:W-:Y:S05]  /*6bd0*/  BSYNC B1 ;  /* 0x0000000000017941 */ /* 0x000fea0003800000 */
.L_x_119:
[----:B-1----:R-:W-:Y:S04]  /*6be0*/  SHF.R.U32.HI R0, RZ, 0x15, R35 ;  /* 0x00000015ff007819 */ /* 0x002fe80000011623 */
[----:B------:R-:W-:Y:S01]  /*6bf0*/  LOP3.LUT P1, RZ, R0, 0x3, R68, 0x48, !PT ;  /* 0x0000000300ff7812 */ /* 0x000fe20007824844 */
[----:B------:R-:W-:Y:S01]  /*6c00*/  @!UPT UIADD3 URZ, UPT, UPT, URZ, URZ, URZ ;  /* 0x000000fffffff290 */ /* 0x000fe2000fffe0ff */
[----:B----4-:R-:W-:Y:S11]  /*6c10*/  @P0 BRA `(.L_x_124) ;  /* 0x0000000000080947 */ /* 0x010ff60003800000 */
[----:B------:R-:W1:Y:S02]  /*6c20*/  SYNCS.PHASECHK.TRANS64.TRYWAIT P0, [R79+URZ+0x170], R3 ;  /* 0x000170034f0075a7 */ /* 0x000e6400080011ff */
[----:B-1----:R-:W-:Y:S05]  /*6c30*/  @!P0 BRA `(.L_x_125) ;  /* 0x0000002000fc8947 */ /* 0x002fea0003800000 */
.L_x_124:
[----:B------:R-:W-:Y:S05]  /*6c40*/  @!P1 BRA `(.L_x_126) ;  /* 0x0000000000409947 */ /* 0x000fea0003800000 */
[----:B------:R-:W2:Y:S01]  /*6c50*/  LDCU.64 UR8, c[0x4][0x70] ;  /* 0x01000e00ff0877ac */ /* 0x000ea20008000a00 */
[----:B------:R-:W-:Y:S01]  /*6c60*/  MOV R15, 0x0 ;  /* 0x00000000000f7802 */ /* 0x000fe20000000f00 */
[----:B------:R-:W-:Y:S02]  /*6c70*/  HFMA2 R12, -RZ, RZ, 0, 5.9604644775390625e-08 ;  /* 0x00000001ff0c7431 */ /* 0x000fe400000001ff */
[----:B------:R-:W-:Y:S02]  /*6c80*/  IMAD.MOV.U32 R8, RZ, RZ, 0x192 ;  /* 0x00000192ff087424 */ /* 0x000fe400078e00ff */
[----:B------:R-:W-:Y:S01]  /*6c90*/  IMAD.MOV.U32 R13, RZ, RZ, RZ ;  /* 0x000000ffff0d7224 */ /* 0x000fe200078e00ff */
[----:B------:R-:W4:Y:S01]  /*6ca0*/  LDCU.64 UR6, c[0x4][0x78] ;  /* 0x01000f00ff0677ac */ /* 0x000f220008000a00 */
[----:B------:R-:W1:Y:S01]  /*6cb0*/  LDC.64 R14, c[0x4][R15] ;  /* 0x010000000f0e7b82 */ /* 0x000e620000000a00 */
[----:B------:R-:W5:Y:S01]  /*6cc0*/  LDCU.64 UR4, c[0x4][0x10] ;  /* 0x01000200ff0477ac */ /* 0x000f620008000a00 */
[----:B--2---:R-:W-:Y:S01]  /*6cd0*/  MOV R5, UR9 ;  /* 0x0000000900057c02 */ /* 0x004fe20008000f00 */
[----:B------:R-:W-:Y:S01]  /*6ce0*/  IMAD.U32 R4, RZ, RZ, UR8 ;  /* 0x00000008ff047e24 */ /* 0x000fe2000f8e00ff */
[----:B----4-:R-:W-:Y:S01]  /*6cf0*/  MOV R7, UR7 ;  /* 0x0000000700077c02 */ /* 0x010fe20008000f00 */
[----:B------:R-:W-:Y:S01]  /*6d00*/  IMAD.U32 R6, RZ, RZ, UR6 ;  /* 0x00000006ff067e24 */ /* 0x000fe2000f8e00ff */
[----:B-----5:R-:W-:Y:S01]  /*6d10*/  MOV R11, UR5 ;  /* 0x00000005000b7c02 */ /* 0x020fe20008000f00 */
[----:B------:R-:W-:Y:S02]  /*6d20*/  IMAD.U32 R10, RZ, RZ, UR4 ;  /* 0x00000004ff0a7e24 */ /* 0x000fe4000f8e00ff */
[----:B------:R-:W-:Y:S07]  /*6d30*/  LEPC R20, `(.L_x_126) ;  /* 0x000000001014794e */ /* 0x000fee0000000000 */
[----:B-1-3--:R-:W-:Y:S05]  /*6d40*/  CALL.ABS.NOINC R14 ;  /* 0x000000000e007343 */ /* 0x00afea0003c00000 */
.L_x_126:
[----:B------:R-:W-:Y:S05]  /*6d50*/  WARPSYNC.ALL ;  /* 0x0000000000007948 */ /* 0x000fea0003800000 */
[----:B------:R-:W-:Y:S01]  /*6d60*/  R2UR UR4, R35 ;  /* 0x00000000230472ca */ /* 0x000fe200000e0000 */
[--C-:B------:R-:W-:Y:S01]  /*6d70*/  HADD2.F32 R20, -RZ, R40.reuse.H0_H0 ;  /* 0x20000028ff147230 */ /* 0x100fe20000004100 */
[----:B------:R-:W-:Y:S01]  /*6d80*/  MOV R80, 0x10 ;  /* 0x0000001000507802 */ /* 0x000fe20000000f00 */
[----:B------:R-:W-:Y:S01]  /*6d90*/  HADD2.F32 R21, -RZ, R40.H1_H1 ;  /* 0x30000028ff157230 */ /* 0x000fe20000004100 */
[----:B------:R-:W-:Y:S01]  /*6da0*/  LOP3.LUT P6, RZ, R67, 0x40, RZ, 0xc0, !PT ;  /* 0x0000004043ff7812 */ /* 0x000fe200078cc0ff */
[----:B------:R-:W-:Y:S01]  /*6db0*/  BSSY.RECONVERGENT B0, `(.L_x_127) ;  /* 0x0000052000007945 */ /* 0x000fe20003800200 */
[----:B------:R-:W-:Y:S02]  /*6dc0*/  ISETP.NE.AND P0, PT, R74, RZ, PT ;  /* 0x000000ff4a00720c */ /* 0x000fe40003f05270 */
[----:B------:R-:W-:Y:S05]  /*6dd0*/  SEL R80, R80, 0xfffffff0, !P6 ;  /* 0xfffffff050507807 */ /* 0x000fea0007000000 */
[----:B--2---:R-:W3:Y:S02]  /*6de0*/  LDTM.x16 R4, tmem[UR4] ;  /* 0x00000004000479ee */ /* 0x004ee40008240000 */
[C-C-:B---3--:R-:W-:Y:S01]  /*6df0*/  FFMA R0, R33.reuse, R4, R2.reuse ;  /* 0x0000000421007223 */ /* 0x148fe20000000002 */
[C-C-:B-1----:R-:W-:Y:S01]  /*6e00*/  FFMA R3, R33.reuse, R5, R2.reuse ;  /* 0x0000000521037223 */ /* 0x142fe20000000002 */
[C-C-:B------:R-:W-:Y:S01]  /*6e10*/  FFMA R6, R33.reuse, R6, R2.reuse ;  /* 0x0000000621067223 */ /* 0x140fe20000000002 */
        /* <DEDUP_REMOVED lines=12> */
[----:B------:R-:W-:Y:S01]  /*6ee0*/  FFMA R19, R33, R19, R2 ;  /* 0x0000001321137223 */ /* 0x000fe20000000002 */
[C---:B------:R-:W-:Y:S01]  /*6ef0*/  FFMA R0, R34.reuse, R20, R0 ;  /* 0x0000001422007223 */ /* 0x040fe20000000000 */
[C---:B------:R-:W-:Y:S01]  /*6f00*/  FFMA R3, R34.reuse, R21, R3 ;  /* 0x0000001522037223 */ /* 0x040fe20000000003 */
[--C-:B------:R-:W-:Y:S02]  /*6f10*/  HADD2.F32 R16, -RZ, R41.reuse.H0_H0 ;  /* 0x20000029ff107230 */ /* 0x100fe40000004100 */
[----:B------:R-:W-:Y:S02]  /*6f20*/  HADD2.F32 R17, -RZ, R41.H1_H1 ;  /* 0x30000029ff117230 */ /* 0x000fe40000004100 */
[----:B------:R-:W-:Y:S01]  /*6f30*/  F2FP.F16.F32.PACK_AB R36, R3, R0 ;  /* 0x000000000324723e */ /* 0x000fe200000000ff */
[--C-:B------:R-:W-:Y:S02]  /*6f40*/  HADD2.F32 R20, -RZ, R42.reuse.H0_H0 ;  /* 0x2000002aff147230 */ /* 0x100fe40000004100 */
[C---:B------:R-:W-:Y:S01]  /*6f50*/  FFMA R6, R34.reuse, R16, R6 ;  /* 0x0000001022067223 */ /* 0x040fe20000000006 */
[----:B------:R-:W-:Y:S02]  /*6f60*/  HADD2.F32 R0, -RZ, R42.H1_H1 ;  /* 0x3000002aff007230 */ /* 0x000fe40000004100 */
[C---:B------:R-:W-:Y:S01]  /*6f70*/  FFMA R7, R34.reuse, R17, R7 ;  /* 0x0000001122077223 */ /* 0x040fe20000000007 */
        /* <DEDUP_REMOVED lines=17> */
[--C-:B------:R-:W-:Y:S01]  /*7090*/  HADD2.F32 R5, -RZ, R47.reuse.H0_H0 ;  /* 0x2000002fff057230 */ /* 0x100fe20000004100 */
[----:B------:R-:W-:Y:S01]  /*70a0*/  F2FP.F16.F32.PACK_AB R37, R7, R6 ;  /* 0x000000060725723e */ /* 0x000fe200000000ff */
[----:B------:R-:W-:Y:S01]  /*70b0*/  HADD2.F32 R0, -RZ, R47.H1_H1 ;  /* 0x3000002fff007230 */ /* 0x000fe20000004100 */
[----:B------:R-:W-:Y:S01]  /*70c0*/  F2FP.F16.F32.PACK_AB R39, R11, R10 ;  /* 0x0000000a0b27723e */ /* 0x000fe200000000ff */
[C---:B------:R-:W-:Y:S01]  /*70d0*/  FFMA R12, R34.reuse, R3, R12 ;  /* 0x00000003220c7223 */ /* 0x040fe2000000000c */
[C---:B------:R-:W-:Y:S01]  /*70e0*/  FFMA R13, R34.reuse, R4, R13 ;  /* 0x00000004220d7223 */ /* 0x040fe2000000000d */
[C---:B------:R-:W-:Y:S01]  /*70f0*/  FFMA R18, R34.reuse, R5, R18 ;  /* 0x0000000522127223 */ /* 0x040fe20000000012 */
[----:B------:R-:W-:Y:S01]  /*7100*/  FFMA R19, R34, R0, R19 ;  /* 0x0000000022137223 */ /* 0x000fe20000000013 */
[----:B------:R1:W-:Y:S01]  /*7110*/  STS.128 [R81+0x300], R36 ;  /* 0x0003002451007388 */ /* 0x0003e20000000c00 */
[----:B------:R-:W-:Y:S02]  /*7120*/  F2FP.F16.F32.PACK_AB R8, R9, R8 ;  /* 0x000000080908723e */ /* 0x000fe400000000ff */
[----:B------:R-:W-:Y:S02]  /*7130*/  F2FP.F16.F32.PACK_AB R9, R15, R14 ;  /* 0x0000000e0f09723e */ /* 0x000fe400000000ff */
[----:B------:R-:W-:Y:S02]  /*7140*/  F2FP.F16.F32.PACK_AB R10, R13, R12 ;  /* 0x0000000c0d0a723e */ /* 0x000fe400000000ff */
[----:B------:R-:W-:Y:S02]  /*7150*/  F2FP.F16.F32.PACK_AB R11, R19, R18 ;  /* 0x00000012130b723e */ /* 0x000fe400000000ff */
[----:B------:R-:W-:Y:S05]  /*7160*/  IADD3 R0, PT, PT, R81, R80, RZ ;  /* 0x0000005051007210 */ /* 0x000fea0007ffe0ff */
[----:B------:R1:W-:Y:S01]  /*7170*/  STS.128 [R0+0x300], R8 ;  /* 0x0003000800007388 */ /* 0x0003e20000000c00 */
[----:B------:R-:W-:Y:S01]  /*7180*/  @!PT LDS RZ, [RZ] ;  /* 0x00000000fffff984 */ /* 0x000fe20000000800 */
[----:B------:R-:W-:Y:S01]  /*7190*/  @!PT LDS RZ, [RZ] ;  /* 0x00000000fffff984 */ /* 0x000fe20000000800 */
[----:B------:R-:W-:Y:S01]  /*71a0*/  @!PT LDS RZ, [RZ] ;  /* 0x00000000fffff984 */ /* 0x000fe20000000800 */
[----:B------:R-:W-:Y:S01]  /*71b0*/  @!PT LDS RZ, [RZ] ;  /* 0x00000000fffff984 */ /* 0x000fe20000000800 */
[----:B------:R2:W-:Y:S07]  /*71c0*/  MEMBAR.ALL.CTA ;  /* 0x0000000000007992 */ /* 0x0005ee0000008000 */
[----:B--2---:R-:W2:Y:S02]  /*71d0*/  FENCE.VIEW.ASYNC.S ;  /* 0x00000000000073c6 */ /* 0x004ea40000000000 */
[----:B--2---:R-:W-:Y:S06]  /*71e0*/  BAR.SYNC.DEFER_BLOCKING 0x1, 0x80 ;  /* 0x0042000000007b1d */ /* 0x004fec0000010000 */
[----:B------:R-:W-:Y:S05]  /*71f0*/  @P0 BRA `(.L_x_128) ;  /* 0x0000000000340947 */ /* 0x000fea0003800000 */
[----:B------:R-:W-:Y:S01]  /*7200*/  R2UR UR10, R82 ;  /* 0x00000000520a72ca */ /* 0x000fe200000e0000 */
[----:B------:R-:W-:Y:S01]  /*7210*/  UIADD3 UR8, UP0, UPT, UR56, 0x680, URZ ;  /* 0x0000068038087890 */ /* 0x000fe2000ff1e0ff */
[----:B------:R-:W-:Y:S01]  /*7220*/  UMOV UR43, UR36 ;  /* 0x00000024002b7c82 */ /* 0x000fe20008000000 */
[----:B------:R-:W-:Y:S02]  /*7230*/  UIADD3 UR5, UPT, UPT, UR41, 0x20, URZ ;  /* 0x0000002029057890 */ /* 0x000fe4000fffe0ff */
[----:B------:R-:W-:Y:S01]  /*7240*/  UIADD3.X UR9, UPT, UPT, URZ, UR57, URZ, UP0, !UPT ;  /* 0x00000039ff097290 */ /* 0x000fe200087fe4ff */
[----:B------:R-:W-:Y:S01]  /*7250*/  UMOV UR6, UR42 ;  /* 0x0000002a00067c82 */ /* 0x000fe20008000000 */
[----:B------:R-:W-:Y:S06]  /*7260*/  UMOV UR7, UR36 ;  /* 0x0000002400077c82 */ /* 0x000fec0008000000 */
[----:B------:R-:W-:Y:S04]  /*7270*/  UIADD3 UR10, UPT, UPT, UR48, UR10, URZ ;  /* 0x0000000a300a7290 */ /* 0x000fe8000fffe0ff */
[----:B------:R-:W-:Y:S02]  /*7280*/  UIADD3 UR40, UPT, UPT, UR10, 0x300, URZ ;  /* 0x000003000a287890 */ /* 0x000fe4000fffe0ff */
[----:B------:R-:W-:Y:S07]  /*7290*/  UIADD3 UR4, UPT, UPT, UR10, 0xb00, URZ ;  /* 0x00000b000a047890 */ /* 0x000fee000fffe0ff */
[----:B------:R2:W-:Y:S02]  /*72a0*/  UTMASTG.3D [UR40], [UR8] ;  /* 0x00000028080073b5 */ /* 0x0005e40008010000 */
[----:B------:R2:W-:Y:S02]  /*72b0*/  UTMASTG.3D [UR4], [UR8] ;  /* 0x00000004080073b5 */ /* 0x0005e40008010000 */
[----:B--2---:R0:W-:Y:S02]  /*72c0*/  UTMACMDFLUSH ;  /* 0x00000000000079b7 */ /* 0x0041e40000000000 */
.L_x_128:
[----:B------:R-:W-:Y:S05]  /*72d0*/  BSYNC.RECONVERGENT B0 ;  /* 0x0000000000007941 */ /* 0x000fea0003800200 */
.L_x_127:
[----:B------:R-:W-:Y:S01]  /*72e0*/  UIADD3 UR40, UPT, UPT, UR55, 0x1, URZ ;  /* 0x0000000137287890 */ /* 0x000fe2000fffe0ff */
[----:B------:R-:W-:Y:S03]  /*72f0*/  BSSY.RECONVERGENT B0, `(.L_x_129) ;  /* 0x0000005000007945 */ /* 0x000fe60003800200 */
[----:B------:R-:W-:Y:S04]  /*7300*/  UISETP.NE.AND UP0, UPT, UR40, 0x3, UPT ;  /* 0x000000032800788c */ /* 0x000fe8000bf05270 */
[----:B------:R-:W-:Y:S01]  /*7310*/  USEL UR43, UR40, URZ, UP0 ;  /* 0x000000ff282b7287 */ /* 0x000fe20008000000 */
[----:B------:R-:W-:Y:S11]  /*7320*/  @P0 BRA `(.L_x_130) ;  /* 0x0000000000040947 */ /* 0x000ff60003800000 */
[----:B------:R-:W-:Y:S04]  /*7330*/  DEPBAR.LE SB0, 0x1 ;  /* 0x000080400000791a */ /* 0x000fe80000000000 */
.L_x_130:
[----:B------:R-:W-:Y:S05]  /*7340*/  BSYNC.RECONVERGENT B0 ;  /* 0x0000000000007941 */ /* 0x000fea0003800200 */
.L_x_129:
[----:B------:R-:W-:Y:S01]  /*7350*/  BAR.SYNC.DEFER_BLOCKING 0x1, 0x80 ;  /* 0x0042000000007b1d */ /* 0x000fe20000010000 */
[----:B------:R-:W-:Y:S01]  /*7360*/  ISETP.NE.AND P1, PT, R77, RZ, PT ;  /* 0x000000ff4d00720c */ /* 0x000fe20003f25270 */
[----:B------:R-:W-:Y:S01]  /*7370*/  UISETP.NE.AND UP0, UPT, UR52, URZ, UPT ;  /* 0x000000ff3400728c */ /* 0x000fe2000bf05270 */
[----:B------:R-:W-:Y:S11]  /*7380*/  LEA R3, R83, UR48, 0x3 ;  /* 0x0000003053037c11 */ /* 0x000ff6000f8e18ff */
[----:B------:R-:W-:Y:S01]  /*7390*/  @P1 SHF.L.U32 R4, R86, 0x1f, RZ ;  /* 0x0000001f56041819 */ /* 0x000fe200000006ff */
[----:B------:R-:W-:Y:S06]  /*73a0*/  BRA.U !UP0, `(.L_x_131) ;  /* 0x0000000108247547 */ /* 0x000fec000b800000 */
[----:B------:R-:W-:Y:S01]  /*73b0*/  IMAD.U32 R5, RZ, RZ, UR51 ;  /* 0x00000033ff057e24 */ /* 0x000fe2000f8e00ff */
[----:B-1----:R-:W-:Y:S01]  /*73c0*/  MOV R0, UR37 ;  /* 0x0000002500007c02 */ /* 0x002fe20008000f00 */
[----:B------:R-:W-:Y:S03]  /*73d0*/  UIADD3 UR51, UPT, UPT, UR51, 0x1, URZ ;  /* 0x0000000133337890 */ /* 0x000fe6000fffe0ff */
[----:B------:R-:W-:Y:S01]  /*73e0*/  @P1 LEA R5, R5, UR48, 0x3 ;  /* 0x0000003005051c11 */ /* 0x000fe2000f8e18ff */
[----:B------:R-:W-:Y:S04]  /*73f0*/  UISETP.NE.AND UP0, UPT, UR51, 0x3, UPT ;  /* 0x000000033300788c */ /* 0x000fe8000bf05270 */
[----:B------:R-:W-:Y:S01]  /*7400*/  @P1 VIADD R5, R5, 0x128 ;  /* 0x0000012805051836 */ /* 0x000fe20000000000 */
[----:B------:R-:W-:Y:S04]  /*7410*/  USEL UR51, UR51, URZ, UP0 ;  /* 0x000000ff33337287 */ /* 0x000fe80008000000 */
[----:B------:R-:W-:Y:S04]  /*7420*/  @P1 PRMT R0, R0, 0x654, R5 ;  /* 0x0000065400001816 */ /* 0x000fe80000000005 */
[----:B------:R2:W-:Y:S04]  /*7430*/  @P1 SYNCS.ARRIVE.TRANS64.RED.A1T0 RZ, [R0+URZ], RZ ;  /* 0x000000ff00ff19a7 */ /* 0x0005e800081004ff */
.L_x_131:
[----:B------:R-:W3:Y:S01]  /*7440*/  @P1 SYNCS.PHASECHK.TRANS64.TRYWAIT P0, [R3+URZ+0x110], R4 ;  /* 0x00011004030015a7 */ /* 0x000ee200080011ff */
[----:B------:R-:W-:Y:S01]  /*7450*/  BSSY B1, `(.L_x_132) ;  /* 0x0000012000017945 */ /* 0x000fe20003800000 */
[----:B---3--:R-:W-:Y:S03]  /*7460*/  @P1 SEL R85, RZ, 0x1, !P0 ;  /* 0x00000001ff551807 */ /* 0x008fe60004000000 */
[----:B------:R-:W-:Y:S05]  /*7470*/  @!P1 BRA `(.L_x_133) ;  /* 0x00000000003c9947 */ /* 0x000fea0003800000 */
[----:B------:R-:W-:Y:S01]  /*7480*/  ISETP.NE.AND P1, PT, R87, RZ, PT ;  /* 0x000000ff5700720c */ /* 0x000fe20003f25270 */
[----:B------:R-:W-:Y:S01]  /*7490*/  BSSY B0, `(.L_x_134) ;  /* 0x0000009000007945 */ /* 0x000fe20003800000 */
[----:B------:R-:W-:Y:S11]  /*74a0*/  ISETP.NE.AND P0, PT, R85, RZ, PT ;  /* 0x000000ff5500720c */ /* 0x000ff60003f05270 */
[----:B------:R-:W-:Y:S05]  /*74b0*/  @P1 IMAD R83, R83, 0x1000, R84 ;  /* 0x0000100053531824 */ /* 0x000fea00078e0254 */
[----:B-12---:R-:W-:Y:S05]  /*74c0*/  @P1 IADD3 R0, PT, PT, R83, UR48, RZ ;  /* 0x0000003053001c10 */ /* 0x006fea000fffe0ff */
[----:B------:R-:W-:Y:S01]  /*74d0*/  @P1 IMAD.IADD R0, R80, 0x1, R0 ;  /* 0x0000000150001824 */ /* 0x000fe200078e0200 */
[----:B------:R-:W-:Y:S06]  /*74e0*/  @P0 BRA `(.L_x_135) ;  /* 0x00000000000c0947 */ /* 0x000fec0003800000 */
[----:B------:R-:W-:Y:S04]  /*74f0*/  SHF.L.U32 R86, R86, 0x1f, RZ ;  /* 0x0000001f56567819 */ /* 0x000fe800000006ff */
[----:B------:R-:W1:Y:S02]  /*7500*/  SYNCS.PHASECHK.TRANS64.TRYWAIT P0, [R3+URZ+0x110], R86 ;  /* 0x00011056030075a7 */ /* 0x000e6400080011ff */
[----:B-1----:R-:W-:Y:S05]  /*7510*/  @!P0 BRA `(.L_x_136) ;  /* 0x0000001800d88947 */ /* 0x002fea0003800000 */
.L_x_135:
[----:B------:R-:W-:Y:S05]  /*7520*/  BSYNC B0 ;  /* 0x0000000000007941 */ /* 0x000fea0003800000 */
.L_x_134:
[----:B------:R-:W-:Y:S11]  /*7530*/  ISETP.NE.AND P0, PT, R87, RZ, PT ;  /* 0x000000ff5700720c */ /* 0x000ff60003f05270 */
[----:B------:R-:W-:Y:S02]  /*7540*/  @!UPT UIADD3 URZ, UPT, UPT, URZ, URZ, URZ ;  /* 0x000000fffffff290 */ /* 0x000fe4000fffe0ff */
[----:B------:R3:W4:Y:S04]  /*7550*/  @P0 LDS.128 R40, [R83+UR48+0x300] ;  /* 0x0003003053280984 */ /* 0x0007280008000c00 */
[----:B------:R3:W2:Y:S02]  /*7560*/  @P0 LDS.128 R44, [R0+0x300] ;  /* 0x00030000002c0984 */ /* 0x0006a40000000c00 */
.L_x_133:
[----:B------:R-:W-:Y:S05]  /*7570*/  BSYNC B1 ;  /* 0x0000000000017941 */ /* 0x000fea0003800000 */
.L_x_132:
[----:B-123--:R-:W-:Y:S05]  /*7580*/  VIADD R0, R35, 0x10 ;  /* 0x0000001023007836 */ /* 0x00efea0000000000 */
[----:B------:R-:W-:Y:S04]  /*7590*/  SHF.R.U32.HI R0, RZ, 0x15, R0 ;  /* 0x00000015ff007819 */ /* 0x000fe80000011600 */
[----:B------:R-:W-:Y:S11]  /*75a0*/  LOP3.LUT P0, RZ, R0, 0x3, R68, 0x48, !PT ;  /* 0x0000000300ff7812 */ /* 0x000ff60007804844 */
[----:B------:R-:W-:Y:S02]  /*75b0*/  @!UPT UIADD3 URZ, UPT, UPT, URZ, URZ, URZ ;  /* 0x000000fffffff290 */ /* 0x000fe4000fffe0ff */
[----:B------:R-:W-:Y:S05]  /*75c0*/  @!P0 BRA `(.L_x_137) ;  /* 0x0000000000408947 */ /* 0x000fea0003800000 */
[----:B------:R-:W1:Y:S01]  /*75d0*/  LDCU.64 UR8, c[0x4][0x70] ;  /* 0x01000e00ff0877ac */ /* 0x000e620008000a00 */
[----:B------:R-:W-:Y:S01]  /*75e0*/  MOV R15, 0x0 ;  /* 0x00000000000f7802 */ /* 0x000fe20000000f00 */
[----:B------:R-:W-:Y:S02]  /*75f0*/  HFMA2 R12, -RZ, RZ, 0, 5.9604644775390625e-08 ;  /* 0x00000001ff0c7431 */ /* 0x000fe400000001ff */
[----:B------:R-:W-:Y:S02]  /*7600*/  IMAD.MOV.U32 R8, RZ, RZ, 0x192 ;  /* 0x00000192ff087424 */ /* 0x000fe400078e00ff */
[----:B------:R-:W-:Y:S01]  /*7610*/  IMAD.MOV.U32 R13, RZ, RZ, RZ ;  /* 0x000000ffff0d7224 */ /* 0x000fe200078e00ff */
[----:B------:R-:W2:Y:S01]  /*7620*/  LDCU.64 UR6, c[0x4][0x78] ;  /* 0x01000f00ff0677ac */ /* 0x000ea20008000a00 */
[----:B------:R-:W3:Y:S01]  /*7630*/  LDC.64 R14, c[0x4][R15] ;  /* 0x010000000f0e7b82 */ /* 0x000ee20000000a00 */
[----:B------:R-:W5:Y:S01]  /*7640*/  LDCU.64 UR4, c[0x4][0x10] ;  /* 0x01000200ff0477ac */ /* 0x000f620008000a00 */
[----:B-1----:R-:W-:Y:S01]  /*7650*/  MOV R5, UR9 ;  /* 0x0000000900057c02 */ /* 0x002fe20008000f00 */
[----:B------:R-:W-:Y:S01]  /*7660*/  IMAD.U32 R4, RZ, RZ, UR8 ;  /* 0x00000008ff047e24 */ /* 0x000fe2000f8e00ff */
[----:B--2---:R-:W-:Y:S01]  /*7670*/  MOV R7, UR7 ;  /* 0x0000000700077c02 */ /* 0x004fe20008000f00 */
[----:B------:R-:W-:Y:S01]  /*7680*/  IMAD.U32 R6, RZ, RZ, UR6 ;  /* 0x00000006ff067e24 */ /* 0x000fe2000f8e00ff */
[----:B-----5:R-:W-:Y:S01]  /*7690*/  MOV R11, UR5 ;  /* 0x00000005000b7c02 */ /* 0x020fe20008000f00 */
[----:B------:R-:W-:Y:S02]  /*76a0*/  IMAD.U32 R10, RZ, RZ, UR4 ;  /* 0x00000004ff0a7e24 */ /* 0x000fe4000f8e00ff */
[----:B------:R-:W-:Y:S07]  /*76b0*/  LEPC R20, `(.L_x_137) ;  /* 0x000000001014794e */ /* 0x000fee0000000000 */
[----:B---34-:R-:W-:Y:S05]  /*76c0*/  CALL.ABS.NOINC R14 ;  /* 0x000000000e007343 */ /* 0x018fea0003c00000 */
.L_x_137:
[----:B------:R-:W-:Y:S01]  /*76d0*/  ISETP.NE.AND P0, PT, R74, RZ, PT ;  /* 0x000000ff4a00720c */ /* 0x000fe20003f05270 */
[----:B------:R-:W-:Y:S05]  /*76e0*/  WARPSYNC.ALL ;  /* 0x0000000000007948 */ /* 0x000fea0003800000 */
[----:B------:R-:W-:Y:S01]  /*76f0*/  R2UR UR4, R35 ;  /* 0x00000000230472ca */ /* 0x000fe200000e0000 */
[--C-:B----4-:R-:W-:Y:S01]  /*7700*/  HADD2.F32 R20, -RZ, R40.reuse.H0_H0 ;  /* 0x20000028ff147230 */ /* 0x110fe20000004100 */
[----:B------:R-:W-:Y:S01]  /*7710*/  IADD3 R79, PT, PT, R79, 0x190, RZ ;  /* 0x000001904f4f7810 */ /* 0x000fe20007ffe0ff */
[----:B------:R-:W-:Y:S01]  /*7720*/  HADD2.F32 R21, -RZ, R40.H1_H1 ;  /* 0x30000028ff157230 */ /* 0x000fe20000004100 */
[----:B------:R-:W-:Y:S01]  /*7730*/  BSSY.RECONVERGENT B0, `(.L_x_138) ;  /* 0x0000057000007945 */ /* 0x000fe20003800200 */
[--C-:B------:R-:W-:Y:S01]  /*7740*/  HADD2.F32 R35, -RZ, R41.reuse.H0_H0 ;  /* 0x20000029ff237230 */ /* 0x100fe20000004100 */
[----:B------:R-:W-:Y:S01]  /*7750*/  LOP3.LUT R79, R79, 0xfefffff8, RZ, 0xc0, !PT ;  /* 0xfefffff84f4f7812 */ /* 0x000fe200078ec0ff */
[----:B------:R-:W-:Y:S02]  /*7760*/  HADD2.F32 R36, -RZ, R41.H1_H1 ;  /* 0x30000029ff247230 */ /* 0x000fe40000004100 */
[--C-:B------:R-:W-:Y:S02]  /*7770*/  HADD2.F32 R37, -RZ, R42.reuse.H0_H0 ;  /* 0x2000002aff257230 */ /* 0x100fe40000004100 */
[----:B------:R-:W-:Y:S02]  /*7780*/  HADD2.F32 R38, -RZ, R42.H1_H1 ;  /* 0x3000002aff267230 */ /* 0x000fe40000004100 */
[----:B------:R-:W1:Y:S01]  /*7790*/  LDTM.x16 R4, tmem[UR4+0x10] ;  /* 0x00001004000479ee */ /* 0x000e620008240000 */
[----:B------:R-:W-:Y:S01]  /*77a0*/  NOP ;  /* 0x0000000000007918 */ /* 0x000fe20000000000 */
[----:B-1----:R1:W-:Y:S01]  /*77b0*/  SYNCS.ARRIVE.TRANS64.RED.A1T0 RZ, [R79+URZ], RZ ;  /* 0x000000ff4fff79a7 */ /* 0x0023e200081004ff */
[----:B------:R-:W-:Y:S02]  /*77c0*/  HADD2.F32 R41, -RZ, R46.H1_H1 ;  /* 0x3000002eff297230 */ /* 0x000fe40000004100 */
[----:B------:R-:W-:Y:S02]  /*77d0*/  HADD2.F32 R42, -RZ, R47.H0_H0 ;  /* 0x2000002fff2a7230 */ /* 0x000fe40000004100 */
[--C-:B------:R-:W-:Y:S02]  /*77e0*/  HADD2.F32 R39, -RZ, R43.reuse.H0_H0 ;  /* 0x2000002bff277230 */ /* 0x100fe40000004100 */
[----:B------:R-:W-:Y:S02]  /*77f0*/  HADD2.F32 R40, -RZ, R43.H1_H1 ;  /* 0x3000002bff287230 */ /* 0x000fe40000004100 */
[----:B------:R-:W-:Y:S02]  /*7800*/  HADD2.F32 R43, -RZ, R47.H1_H1 ;  /* 0x3000002fff2b7230 */ /* 0x000fe40000004100 */
        /* <DEDUP_REMOVED lines=19> */
[C---:B------:R-:W-:Y:S01]  /*7940*/  FFMA R6, R34.reuse, R35, R6 ;  /* 0x0000002322067223 */ /* 0x040fe20000000006 */
[----:B------:R-:W-:Y:S02]  /*7950*/  HADD2.F32 R17, -RZ, R44.H1_H1 ;  /* 0x3000002cff117230 */ /* 0x000fe40000004100 */
[C---:B------:R-:W-:Y:S01]  /*7960*/  FFMA R7, R34.reuse, R36, R7 ;  /* 0x0000002422077223 */ /* 0x040fe20000000007 */
[----:B------:R-:W-:Y:S01]  /*7970*/  F2FP.F16.F32.PACK_AB R44, R3, R0 ;  /* 0x00000000032c723e */ /* 0x000fe200000000ff */
[C---:B------:R-:W-:Y:S01]  /*7980*/  FFMA R4, R34.reuse, R37, R4 ;  /* 0x0000002522047223 */ /* 0x040fe20000000004 */
[----:B------:R-:W-:Y:S01]  /*7990*/  MOV R0, UR43 ;  /* 0x0000002b00007c02 */ /* 0x000fe20008000f00 */
[--C-:B------:R-:W-:Y:S02]  /*79a0*/  HADD2.F32 R19, -RZ, R45.reuse.H0_H0 ;  /* 0x2000002dff137230 */ /* 0x100fe40000004100 */
[C---:B------:R-:W-:Y:S01]  /*79b0*/  FFMA R5, R34.reuse, R38, R5 ;  /* 0x0000002622057223 */ /* 0x040fe20000000005 */
[----:B------:R-:W-:Y:S02]  /*79c0*/  HADD2.F32 R20, -RZ, R45.H1_H1 ;  /* 0x3000002dff147230 */ /* 0x000fe40000004100 */
[C---:B------:R-:W-:Y:S01]  /*79d0*/  FFMA R10, R34.reuse, R39, R10 ;  /* 0x00000027220a7223 */ /* 0x040fe2000000000a */
[----:B------:R-:W-:Y:S02]  /*79e0*/  HADD2.F32 R21, -RZ, R46.H0_H0 ;  /* 0x2000002eff157230 */ /* 0x000fe40000004100 */
[C---:B------:R-:W-:Y:S01]  /*79f0*/  FFMA R11, R34.reuse, R40, R11 ;  /* 0x00000028220b7223 */ /* 0x040fe2000000000b */
[----:B------:R-:W-:Y:S01]  /*7a00*/  FFMA R8, R34, R16, R8 ;  /* 0x0000001022087223 */ /* 0x000fe20000000008 */
[----:B------:R-:W-:Y:S01]  /*7a10*/  LEA R0, R0, R66, 0xb ;  /* 0x0000004200007211 */ /* 0x000fe200078e58ff */
[C---:B------:R-:W-:Y:S01]  /*7a20*/  FFMA R9, R34.reuse, R17, R9 ;  /* 0x0000001122097223 */ /* 0x040fe20000000009 */
[C---:B------:R-:W-:Y:S01]  /*7a30*/  FFMA R14, R34.reuse, R19, R14 ;  /* 0x00000013220e7223 */ /* 0x040fe2000000000e */
[C---:B------:R-:W-:Y:S01]  /*7a40*/  FFMA R15, R34.reuse, R20, R15 ;  /* 0x00000014220f7223 */ /* 0x040fe2000000000f */
[----:B------:R-:W-:Y:S01]  /*7a50*/  F2FP.F16.F32.PACK_AB R45, R7, R6 ;  /* 0x00000006072d723e */ /* 0x000fe200000000ff */
[C---:B------:R-:W-:Y:S01]  /*7a60*/  FFMA R12, R34.reuse, R21, R12 ;  /* 0x00000015220c7223 */ /* 0x040fe2000000000c */
[----:B------:R-:W-:Y:S01]  /*7a70*/  F2FP.F16.F32.PACK_AB R46, R5, R4 ;  /* 0x00000004052e723e */ /* 0x000fe200000000ff */
[C---:B------:R-:W-:Y:S01]  /*7a80*/  FFMA R13, R34.reuse, R41, R13 ;  /* 0x00000029220d7223 */ /* 0x040fe2000000000d */
[----:B------:R-:W-:Y:S01]  /*7a90*/  F2FP.F16.F32.PACK_AB R47, R11, R10 ;  /* 0x0000000a0b2f723e */ /* 0x000fe200000000ff */
[----:B------:R-:W-:Y:S01]  /*7aa0*/  FFMA R18, R34, R42, R18 ;  /* 0x0000002a22127223 */ /* 0x000fe20000000012 */
[----:B------:R-:W-:Y:S01]  /*7ab0*/  LEA R0, R0, UR48, 0x1 ;  /* 0x0000003000007c11 */ /* 0x000fe2000f8e08ff */
[----:B------:R-:W-:Y:S01]  /*7ac0*/  FFMA R2, R34, R43, R2 ;  /* 0x0000002b22027223 */ /* 0x000fe20000000002 */
[----:B------:R-:W-:Y:S02]  /*7ad0*/  F2FP.F16.F32.PACK_AB R8, R9, R8 ;  /* 0x000000080908723e */ /* 0x000fe400000000ff */
[----:B------:R-:W-:Y:S01]  /*7ae0*/  F2FP.F16.F32.PACK_AB R9, R15, R14 ;  /* 0x0000000e0f09723e */ /* 0x000fe200000000ff */
[----:B------:R1:W-:Y:S01]  /*7af0*/  STS.128 [R0+0x300], R44 ;  /* 0x0003002c00007388 */ /* 0x0003e20000000c00 */
        /* <DEDUP_REMOVED lines=12> */
[----:B------:R-:W-:Y:S02]  /*7bc0*/  UIADD3 UR12, UP0, UPT, UR56, 0x680, URZ ;  /* 0x00000680380c7890 */ /* 0x000fe4000ff1e0ff */
[----:B------:R-:W-:Y:S02]  /*7bd0*/  ULEA UR4, UR43, UR48, 0xc ;  /* 0x000000302b047291 */ /* 0x000fe4000f8e60ff */
[----:B------:R-:W-:Y:S02]  /*7be0*/  UIADD3 UR9, UPT, UPT, UR41, 0x10, URZ ;  /* 0x0000001029097890 */ /* 0x000fe4000fffe0ff */
[----:B------:R-:W-:Y:S02]  /*7bf0*/  UIADD3 UR8, UPT, UPT, UR4, 0x300, URZ ;  /* 0x0000030004087890 */ /* 0x000fe4000fffe0ff */
[----:B------:R-:W-:Y:S01]  /*7c00*/  UIADD3.X UR13, UPT, UPT, URZ, UR57, URZ, UP0, !UPT ;  /* 0x00000039ff0d7290 */ /* 0x000fe200087fe4ff */
[----:B------:R-:W-:Y:S01]  /*7c10*/  UMOV UR10, UR42 ;  /* 0x0000002a000a7c82 */ /* 0x000fe20008000000 */
[----:B------:R-:W-:Y:S01]  /*7c20*/  UMOV UR11, UR36 ;  /* 0x00000024000b7c82 */ /* 0x000fe20008000000 */
[----:B------:R-:W-:Y:S02]  /*7c30*/  UIADD3 UR5, UPT, UPT, UR41, 0x30, URZ ;  /* 0x0000003029057890 */ /* 0x000fe4000fffe0ff */
[----:B------:R-:W-:Y:S01]  /*7c40*/  UIADD3 UR4, UPT, UPT, UR4, 0xb00, URZ ;  /* 0x00000b0004047890 */ /* 0x000fe2000fffe0ff */
[----:B------:R-:W-:Y:S03]  /*7c50*/  UMOV UR6, UR42 ;  /* 0x0000002a00067c82 */ /* 0x000fe60008000000 */
[----:B------:R2:W-:Y:S01]  /*7c60*/  UTMASTG.3D [UR8], [UR12] ;  /* 0x000000080c0073b5 */ /* 0x0005e20008010000 */
[----:B------:R-:W-:Y:S04]  /*7c70*/  UMOV UR7, UR36 ;  /* 0x0000002400077c82 */ /* 0x000fe80008000000 */
[----:B------:R2:W-:Y:S02]  /*7c80*/  UTMASTG.3D [UR4], [UR12] ;  /* 0x000000040c0073b5 */ /* 0x0005e40008010000 */
[----:B--2---:R0:W-:Y:S02]  /*7c90*/  UTMACMDFLUSH ;  /* 0x00000000000079b7 */ /* 0x0041e40000000000 */
.L_x_139:
[----:B------:R-:W-:Y:S05]  /*7ca0*/  BSYNC.RECONVERGENT B0 ;  /* 0x0000000000007941 */ /* 0x000fea0003800200 */
.L_x_138:
[----:B------:R-:W-:Y:S01]  /*7cb0*/  UIADD3 UR43, UPT, UPT, UR43, 0x1, URZ ;  /* 0x000000012b2b7890 */ /* 0x000fe2000fffe0ff */
[----:B------:R-:W-:Y:S03]  /*7cc0*/  BSSY.RECONVERGENT B0, `(.L_x_140) ;  /* 0x0000008000007945 */ /* 0x000fe60003800200 */
[----:B------:R-:W-:Y:S04]  /*7cd0*/  UISETP.NE.AND UP0, UPT, UR43, 0x3, UPT ;  /* 0x000000032b00788c */ /* 0x000fe8000bf05270 */
[----:B------:R-:W-:Y:S02]  /*7ce0*/  UISETP.EQ.XOR UP1, UPT, UR40, 0x3, !UP0 ;  /* 0x000000032800788c */ /* 0x000fe4000c722a70 */
[----:B------:R-:W-:Y:S02]  /*7cf0*/  USEL UR55, UR43, URZ, UP0 ;  /* 0x000000ff2b377287 */ /* 0x000fe40008000000 */
[----:B------:R-:W-:Y:S04]  /*7d00*/  USEL UR4, URZ, 0x1, !UP1 ;  /* 0x00000001ff047887 */ /* 0x000fe8000c800000 */
[----:B------:R-:W-:Y:S01]  /*7d10*/  ULOP3.LUT UR53, UR53, UR4, URZ, 0x3c, !UPT ;  /* 0x0000000435357292 */ /* 0x000fe2000f8e3cff */
[----:B------:R-:W-:Y:S11]  /*7d20*/  @P0 BRA `(.L_x_141) ;  /* 0x0000000000040947 */ /* 0x000ff60003800000 */
[----:B------:R-:W-:Y:S04]  /*7d30*/  DEPBAR.LE SB0, 0x1 ;  /* 0x000080400000791a */ /* 0x000fe80000000000 */
.L_x_141:
[----:B------:R-:W-:Y:S05]  /*7d40*/  BSYNC.RECONVERGENT B0 ;  /* 0x0000000000007941 */ /* 0x000fea0003800200 */
.L_x_140:
[----:B------:R-:W-:Y:S01]  /*7d50*/  BAR.SYNC.DEFER_BLOCKING 0x1, 0x80 ;  /* 0x0042000000007b1d */ /* 0x000fe20000010000 */
[----:B------:R-:W-:Y:S01]  /*7d60*/  UISETP.NE.AND UP0, UPT, UR52, -0x2, UPT ;  /* 0xfffffffe3400788c */ /* 0x000fe2000bf05270 */
[----:B------:R-:W-:Y:S08]  /*7d70*/  IADD3 R48, PT, PT, R48, 0x1, RZ ;  /* 0x0000000130307810 */ /* 0x000ff00007ffe0ff */
[----:B------:R-:W-:Y:S05]  /*7d80*/  BRA.U !UP0, `(.L_x_142) ;  /* 0x0000000108287547 */ /* 0x000fea000b800000 */
[----:B------:R-:W-:Y:S01]  /*7d90*/  ISETP.NE.AND P0, PT, R77, RZ, PT ;  /* 0x000000ff4d00720c */ /* 0x000fe20003f05270 */
[----:B------:R-:W-:Y:S01]  /*7da0*/  IMAD.U32 R2, RZ, RZ, UR51 ;  /* 0x00000033ff027e24 */ /* 0x000fe2000f8e00ff */
[----:B------:R-:W-:Y:S01]  /*7db0*/  UIADD3 UR51, UPT, UPT, UR51, 0x1, URZ ;  /* 0x0000000133337890 */ /* 0x000fe2000fffe0ff */
[----:B-1----:R-:W-:Y:S03]  /*7dc0*/  IMAD.U32 R0, RZ, RZ, UR37 ;  /* 0x00000025ff007e24 */ /* 0x002fe6000f8e00ff */
[----:B------:R-:W-:Y:S04]  /*7dd0*/  UISETP.NE.AND UP0, UPT, UR51, 0x3, UPT ;  /* 0x000000033300788c */ /* 0x000fe8000bf05270 */
[----:B------:R-:W-:Y:S03]  /*7de0*/  USEL UR51, UR51, URZ, UP0 ;  /* 0x000000ff33337287 */ /* 0x000fe60008000000 */
[----:B------:R-:W-:Y:S05]  /*7df0*/  @P0 LEA R2, R2, UR48, 0x3 ;  /* 0x0000003002020c11 */ /* 0x000fea000f8e18ff */
[----:B------:R-:W-:Y:S05]  /*7e00*/  @P0 VIADD R2, R2, 0x128 ;  /* 0x0000012802020836 */ /* 0x000fea0000000000 */
[----:B------:R-:W-:Y:S04]  /*7e10*/  @P0 PRMT R0, R0, 0x654, R2 ;  /* 0x0000065400000816 */ /* 0x000fe80000000002 */
[----:B------:R2:W-:Y:S03]  /*7e20*/  @P0 SYNCS.ARRIVE.TRANS64.RED.A1T0 RZ, [R0+URZ], RZ ;  /* 0x000000ff00ff09a7 */ /* 0x0005e600081004ff */
.L_x_142:
[----:B------:R-:W-:Y:S01]  /*7e30*/  ISETP.NE.AND P2, PT, R75, RZ, PT ;  /* 0x000000ff4b00720c */ /* 0x000fe20003f45270 */
[----:B------:R-:W-:Y:S01]  /*7e40*/  UIADD3 UR52, UPT, UPT, UR52, 0x2, URZ ;  /* 0x0000000234347890 */ /* 0x000fe2000fffe0ff */
[----:B------:R-:W-:Y:S01]  /*7e50*/  ISETP.NE.AND P0, PT, R76, 0x2, PT ;  /* 0x000000024c00780c */ /* 0x000fe20003f05270 */
[----:B------:R-:W-:Y:S01]  /*7e60*/  IMAD.IADD R15, R31, 0x1, R60 ;  /* 0x000000011f0f7824 */ /* 0x000fe200078e023c */
[----:B------:R-:W-:Y:S01]  /*7e70*/  ISETP.NE.AND P1, PT, R48, 0x4, PT ;  /* 0x000000043000780c */ /* 0x000fe20003f25270 */
[----:B------:R-:W-:Y:S01]  /*7e80*/  IMAD.IADD R14, R32, 0x1, R61 ;  /* 0x00000001200e7824 */ /* 0x000fe200078e023d */
[----:B------:R-:W-:Y:S02]  /*7e90*/  SEL R2, RZ, 0x1, P0 ;  /* 0x00000001ff027807 */ /* 0x000fe40000000000 */
[----:B-12---:R-:W-:Y:S02]  /*7ea0*/  SEL R0, RZ, 0x1, P1 ;  /* 0x00000001ff007807 */ /* 0x006fe40000800000 */
[----:B------:R-:W-:Y:S02]  /*7eb0*/  LOP3.LUT R70, R70, R2, RZ, 0x3c, !PT ;  /* 0x0000000246467212 */ /* 0x000fe400078e3cff */
[----:B------:R-:W-:Y:S02]  /*7ec0*/  LOP3.LUT R71, R71, R0, RZ, 0x3c, !PT ;  /* 0x0000000047477212 */ /* 0x000fe400078e3cff */
[----:B------:R-:W-:Y:S02]  /*7ed0*/  @P2 R2UR UR36, R69 ;  /* 0x00000000452422ca */ /* 0x000fe400000e0000 */
[----:B------:R-:W-:Y:S02]  /*7ee0*/  SEL R76, R76, RZ, P0 ;  /* 0x000000ff4c4c7207 */ /* 0x000fe40000000000 */
[----:B------:R-:W-:Y:S01]  /*7ef0*/  SEL R48, R48, RZ, P1 ;  /* 0x000000ff30307207 */ /* 0x000fe20000800000 */
[----:B------:R-:W-:Y:S10]  /*7f00*/  @P2 BRA `(.L_x_143) ;  /* 0xffffffdc007c2947 */ /* 0x000ff4000383ffff */
[----:B------:R-:W1:Y:S01]  /*7f10*/  LDCU.64 UR6, c[0x0][0x888] ;  /* 0x00011100ff0677ac */ /* 0x000e620008000a00 */
[----:B------:R-:W2:Y:S01]  /*7f20*/  LDCU.64 UR4, c[0x0][0x890] ;  /* 0x00011200ff0477ac */ /* 0x000ea20008000a00 */
[----:B-1----:R-:W-:Y:S02]  /*7f30*/  ISETP.NE.U32.AND P2, PT, RZ, UR6, PT ;  /* 0x00000006ff007c0c */ /* 0x002fe4000bf45070 */
[----:B--2---:R-:W-:Y:S02]  /*7f40*/  ISETP.NE.U32.AND P1, PT, RZ, UR4, PT ;  /* 0x00000004ff007c0c */ /* 0x004fe4000bf25070 */
[----:B------:R-:W-:Y:S02]  /*7f50*/  ISETP.NE.AND.EX P2, PT, RZ, UR7, PT, P2 ;  /* 0x00000007ff007c0c */ /* 0x000fe4000bf45320 */
[----:B------:R-:W-:-:S13]  /*7f60*/  ISETP.NE.AND.EX P0, PT, RZ, UR5, PT, P1 ;  /* 0x00000005ff007c0c */ /* 0x000fda000bf05310 */
[----:B------:R-:W-:Y:S05]  /*7f70*/  @P2 BRA P0, `(.L_x_144) ;  /* 0x00000000003c2947 */ /* 0x000fea0000000000 */
[----:B------:R-:W-:-:S13]  /*7f80*/  ISETP.NE.AND.EX P1, PT, RZ, UR5, PT, P1 ;  /* 0x00000005ff007c0c */ /* 0x000fda000bf25310 */
[----:B------:R-:W-:Y:S05]  /*7f90*/  @P1 BRA `(.L_x_145) ;  /* 0x00000000000c1947 */ /* 0x000fea0003800000 */
[----:B------:R-:W-:-:S13]  /*7fa0*/  FSETP.NEU.AND P0, PT, R34, RZ, PT ;  /* 0x000000ff2200720b */ /* 0x000fda0003f0d000 */
[----:B------:R-:W-:Y:S05]  /*7fb0*/  @!P0 EXIT ;  /* 0x000000000000894d */ /* 0x000fea0003800000 */
[----:B------:R-:W-:Y:S05]  /*7fc0*/  BRA `(.L_x_144) ;  /* 0x0000000000287947 */ /* 0x000fea0003800000 */
.L_x_145:
[----:B------:R-:W-:Y:S01]  /*7fd0*/  ISETP.NE.AND P0, PT, R78, RZ, PT ;  /* 0x000000ff4e00720c */ /* 0x000fe20003f05270 */
[----:B------:R-:W-:-:S12]  /*7fe0*/  BSSY.RECONVERGENT B0, `(.L_x_144) ;  /* 0x0000008000007945 */ /* 0x000fd80003800200 */
[----:B------:R-:W-:Y:S05]  /*7ff0*/  @P0 BRA `(.L_x_146) ;  /* 0x0000000000100947 */ /* 0x000fea0003800000 */
[----:B------:R-:W-:-:S04]  /*8000*/  ISETP.NE.U32.AND P0, PT, RZ, UR6, PT ;  /* 0x00000006ff007c0c */ /* 0x000fc8000bf05070 */
[----:B------:R-:W-:-:S13]  /*8010*/  ISETP.NE.AND.EX P0, PT, RZ, UR7, PT, P0 ;  /* 0x00000007ff007c0c */ /* 0x000fda000bf05300 */
[----:B------:R-:W-:Y:S05]  /*8020*/  @!P0 EXIT ;  /* 0x000000000000894d */ /* 0x000fea0003800000 */
[----:B------:R-:W-:Y:S05]  /*8030*/  BRA `(.L_x_147) ;  /* 0x0000000000087947 */ /* 0x000fea0003800000 */
.L_x_146:
[----:B------:R-:W-:-:S13]  /*8040*/  FSETP.NEU.AND P0, PT, R34, RZ, PT ;  /* 0x000000ff2200720b */ /* 0x000fda0003f0d000 */
[----:B------:R-:W-:Y:S05]  /*8050*/  @!P0 EXIT ;  /* 0x000000000000894d */ /* 0x000fea0003800000 */
.L_x_147:
[----:B------:R-:W-:Y:S05]  /*8060*/  BSYNC.RECONVERGENT B0 ;  /* 0x0000000000007941 */ /* 0x000fea0003800200 */
.L_x_144:
[----:B------:R-:W-:Y:S01]  /*8070*/  ULEA UR4, UR51, UR48, 0x3 ;  /* 0x0000003033047291 */ /* 0x000fe2000f8e18ff */
[----:B------:R-:W-:-:S04]  /*8080*/  DEPBAR.LE SB0, 0x0 ;  /* 0x000080000000791a */ /* 0x000fc80000000000 */
[----:B------:R-:W-:-:S04]  /*8090*/  UIADD3 UR4, UPT, UPT, UR4, 0x128, URZ ;  /* 0x0000012804047890 */ /* 0x000fc8000fffe0ff */
[----:B------:R-:W-:-:S09]  /*80a0*/  UPRMT UR4, UR37, 0x654, UR4 ;  /* 0x0000065425047896 */ /* 0x000fd20008000004 */
[----:B------:R-:W-:Y:S01]  /*80b0*/  SYNCS.ARRIVE.TRANS64.RED.A1T0 RZ, [UR4], RZ ;  /* 0x000000ffffff79a7 */ /* 0x000fe20008100404 */
[----:B------:R-:W-:Y:S05]  /*80c0*/  EXIT ;  /* 0x000000000000794d */ /* 0x000fea0003800000 */
.L_x_25:
[----:B--2---:R2:W4:Y:S02]  /*80d0*/  SYNCS.PHASECHK.TRANS64.TRYWAIT P0, [R2+URZ+0x1c0], R3 ;  /* 0x0001c003020075a7 */ /* 0x00452400080011ff */
[----:B----4-:R-:W-:Y:S05]  /*80e0*/  @!P0 NANOSLEEP.SYNCS 0x989680 ;  /* 0x009896800000895d */ /* 0x010fea0003900000 */
[----:B------:R-:W4:Y:S02]  /*80f0*/  @!P0 SYNCS.PHASECHK.TRANS64 P0, [R2+URZ+0x1c0], R3 ;  /* 0x0001c003020085a7 */ /* 0x000f2400080010ff */
[----:B----4-:R-:W-:Y:S05]  /*8100*/  @!P0 BRA `(.L_x_25) ;  /* 0xfffffffc00f08947 */ /* 0x010fea000383ffff */
[----:B------:R-:W-:Y:S05]  /*8110*/  BRA `(.L_x_148) ;  /* 0xffffff9800247947 */ /* 0x000fea000383ffff */
.L_x_28:
[----:B------:R-:W-:-:S07]  /*8120*/  MOV R2, UR33 ;  /* 0x0000002100027c02 */ /* 0x000fce0008000f00 */
.L_x_149:
[----:B-1----:R1:W2:Y:S02]  /*8130*/  SYNCS.PHASECHK.TRANS64.TRYWAIT P0, [R2+URZ+0x88], R4 ;  /* 0x00008804020075a7 */ /* 0x0022a400080011ff */
[----:B--2---:R-:W-:Y:S05]  /*8140*/  @!P0 NANOSLEEP.SYNCS 0x989680 ;  /* 0x009896800000895d */ /* 0x004fea0003900000 */
[----:B------:R-:W2:Y:S02]  /*8150*/  @!P0 SYNCS.PHASECHK.TRANS64 P0, [R2+URZ+0x88], R4 ;  /* 0x00008804020085a7 */ /* 0x000ea400080010ff */
[----:B--2---:R-:W-:Y:S05]  /*8160*/  @!P0 BRA `(.L_x_149) ;  /* 0xfffffffc00f08947 */ /* 0x004fea000383ffff */
[----:B------:R-:W-:Y:S05]  /*8170*/  BRA `(.L_x_27) ;  /* 0xffffff98008c7947 */ /* 0x000fea000383ffff */
.L_x_35:
[----:B-1----:R-:W-:-:S07]  /*8180*/  MOV R2, UR17 ;  /* 0x0000001100027c02 */ /* 0x002fce0008000f00 */
.L_x_150:
[----:B-1----:R1:W2:Y:S02]  /*8190*/  SYNCS.PHASECHK.TRANS64.TRYWAIT P0, [R2+URZ+0x88], R4 ;  /* 0x00008804020075a7 */ /* 0x0022a400080011ff */
[----:B--2---:R-:W-:Y:S05]  /*81a0*/  @!P0 NANOSLEEP.SYNCS 0x989680 ;  /* 0x009896800000895d */ /* 0x004fea0003900000 */
[----:B------:R-:W2:Y:S02]  /*81b0*/  @!P0 SYNCS.PHASECHK.TRANS64 P0, [R2+URZ+0x88], R4 ;  /* 0x00008804020085a7 */ /* 0x000ea400080010ff */
[----:B--2---:R-:W-:Y:S05]  /*81c0*/  @!P0 BRA `(.L_x_150) ;  /* 0xfffffffc00f08947 */ /* 0x004fea000383ffff */
[----:B------:R-:W-:Y:S05]  /*81d0*/  BRA `(.L_x_34) ;  /* 0xffffff9c00487947 */ /* 0x000fea000383ffff */
.L_x_40:
[----:B-1----:R1:W2:Y:S02]  /*81e0*/  SYNCS.PHASECHK.TRANS64.TRYWAIT P0, [R2+URZ+0x150], R3 ;  /* 0x00015003020075a7 */ /* 0x0022a400080011ff */
[----:B--2---:R-:W-:Y:S05]  /*81f0*/  @!P0 NANOSLEEP.SYNCS 0x989680 ;  /* 0x009896800000895d */ /* 0x004fea0003900000 */
[----:B------:R-:W2:Y:S02]  /*8200*/  @!P0 SYNCS.PHASECHK.TRANS64 P0, [R2+URZ+0x150], R3 ;  /* 0x00015003020085a7 */ /* 0x000ea400080010ff */
[----:B--2---:R-:W-:Y:S05]  /*8210*/  @!P0 BRA `(.L_x_40) ;  /* 0xfffffffc00f08947 */ /* 0x004fea000383ffff */
[----:B------:R-:W-:Y:S05]  /*8220*/  BRA `(.L_x_151) ;  /* 0xffffff9c00ec7947 */ /* 0x000fea000383ffff */
.L_x_44:
[----:B---3--:R-:W-:-:S07]  /*8230*/  MOV R0, UR5 ;  /* 0x0000000500007c02 */ /* 0x008fce0008000f00 */
.L_x_152:
[----:B-1----:R1:W2:Y:S02]  /*8240*/  SYNCS.PHASECHK.TRANS64.TRYWAIT P0, [R0+URZ], R2 ;  /* 0x00000002000075a7 */ /* 0x0022a400080011ff */
[----:B--2---:R-:W-:Y:S05]  /*8250*/  @!P0 NANOSLEEP.SYNCS 0x989680 ;  /* 0x009896800000895d */ /* 0x004fea0003900000 */
[----:B------:R-:W2:Y:S02]  /*8260*/  @!P0 SYNCS.PHASECHK.TRANS64 P0, [R0+URZ], R2 ;  /* 0x00000002000085a7 */ /* 0x000ea400080010ff */
[----:B--2---:R-:W-:Y:S05]  /*8270*/  @!P0 BRA `(.L_x_152) ;  /* 0xfffffffc00f08947 */ /* 0x004fea000383ffff */
[----:B------:R-:W-:Y:S05]  /*8280*/  BRA `(.L_x_153) ;  /* 0xffffffa4005c7947 */ /* 0x000fea000383ffff */
.L_x_45:
[----:B---3--:R-:W-:-:S07]  /*8290*/  MOV R0, UR5 ;  /* 0x0000000500007c02 */ /* 0x008fce0008000f00 */
.L_x_154:
[----:B-1----:R1:W2:Y:S02]  /*82a0*/  SYNCS.PHASECHK.TRANS64.TRYWAIT P0, [R0+URZ], R3 ;  /* 0x00000003000075a7 */ /* 0x0022a400080011ff */
[----:B--2---:R-:W-:Y:S05]  /*82b0*/  @!P0 NANOSLEEP.SYNCS 0x989680 ;  /* 0x009896800000895d */ /* 0x004fea0003900000 */
[----:B------:R-:W2:Y:S02]  /*82c0*/  @!P0 SYNCS.PHASECHK.TRANS64 P0, [R0+URZ], R3 ;  /* 0x00000003000085a7 */ /* 0x000ea400080010ff */
[----:B--2---:R-:W-:Y:S05]  /*82d0*/  @!P0 BRA `(.L_x_154) ;  /* 0xfffffffc00f08947 */ /* 0x004fea000383ffff */
[----:B------:R-:W-:Y:S05]  /*82e0*/  BRA `(.L_x_155) ;  /* 0xffffffa400687947 */ /* 0x000fea000383ffff */
.L_x_46:
[----:B---3--:R-:W-:-:S07]  /*82f0*/  MOV R0, UR5 ;  /* 0x0000000500007c02 */ /* 0x008fce0008000f00 */
.L_x_156:
[----:B-1----:R1:W2:Y:S02]  /*8300*/  SYNCS.PHASECHK.TRANS64.TRYWAIT P0, [R0+URZ], R3 ;  /* 0x00000003000075a7 */ /* 0x0022a400080011ff */
[----:B--2---:R-:W-:Y:S05]  /*8310*/  @!P0 NANOSLEEP.SYNCS 0x989680 ;  /* 0x009896800000895d */ /* 0x004fea0003900000 */
[----:B------:R-:W2:Y:S02]  /*8320*/  @!P0 SYNCS.PHASECHK.TRANS64 P0, [R0+URZ], R3 ;  /* 0x00000003000085a7 */ /* 0x000ea400080010ff */
[----:B--2---:R-:W-:Y:S05]  /*8330*/  @!P0 BRA `(.L_x_156) ;  /* 0xfffffffc00f08947 */ /* 0x004fea000383ffff */
[----:B------:R-:W-:Y:S05]  /*8340*/  BRA `(.L_x_157) ;  /* 0xffffffa400747947 */ /* 0x000fea000383ffff */
.L_x_47:
[----:B---3--:R-:W-:-:S07]  /*8350*/  MOV R0, UR5 ;  /* 0x0000000500007c02 */ /* 0x008fce0008000f00 */
.L_x_158:
[----:B-1----:R1:W2:Y:S02]  /*8360*/  SYNCS.PHASECHK.TRANS64.TRYWAIT P0, [R0+URZ], R3 ;  /* 0x00000003000075a7 */ /* 0x0022a400080011ff */
[----:B--2---:R-:W-:Y:S05]  /*8370*/  @!P0 NANOSLEEP.SYNCS 0x989680 ;  /* 0x009896800000895d */ /* 0x004fea0003900000 */
[----:B------:R-:W2:Y:S02]  /*8380*/  @!P0 SYNCS.PHASECHK.TRANS64 P0, [R0+URZ], R3 ;  /* 0x00000003000085a7 */ /* 0x000ea400080010ff */
[----:B--2---:R-:W-:Y:S05]  /*8390*/  @!P0 BRA `(.L_x_158) ;  /* 0xfffffffc00f08947 */ /* 0x004fea000383ffff */
[----:B------:R-:W-:Y:S05]  /*83a0*/  BRA `(.L_x_159) ;  /* 0xffffffa400807947 */ /* 0x000fea000383ffff */
.L_x_48:
[----:B---3--:R-:W-:-:S07]  /*83b0*/  MOV R0, UR5 ;  /* 0x0000000500007c02 */ /* 0x008fce0008000f00 */
.L_x_160:
[----:B-1----:R1:W2:Y:S02]  /*83c0*/  SYNCS.PHASECHK.TRANS64.TRYWAIT P0, [R0+URZ], R3 ;  /* 0x00000003000075a7 */ /* 0x0022a400080011ff */
[----:B--2---:R-:W-:Y:S05]  /*83d0*/  @!P0 NANOSLEEP.SYNCS 0x989680 ;  /* 0x009896800000895d */ /* 0x004fea0003900000 */
[----:B------:R-:W2:Y:S02]  /*83e0*/  @!P0 SYNCS.PHASECHK.TRANS64 P0, [R0+URZ], R3 ;  /* 0x00000003000085a7 */ /* 0x000ea400080010ff */
[----:B--2---:R-:W-:Y:S05]  /*83f0*/  @!P0 BRA `(.L_x_160) ;  /* 0xfffffffc00f08947 */ /* 0x004fea000383ffff */
[----:B------:R-:W-:Y:S05]  /*8400*/  BRA `(.L_x_161) ;  /* 0xffffffa4008c7947 */ /* 0x000fea000383ffff */
.L_x_49:
[----:B---3--:R-:W-:-:S07]  /*8410*/  MOV R0, UR5 ;  /* 0x0000000500007c02 */ /* 0x008fce0008000f00 */
.L_x_162:
[----:B-1----:R1:W2:Y:S02]  /*8420*/  SYNCS.PHASECHK.TRANS64.TRYWAIT P0, [R0+URZ], R3 ;  /* 0x00000003000075a7 */ /* 0x0022a400080011ff */
[----:B--2---:R-:W-:Y:S05]  /*8430*/  @!P0 NANOSLEEP.SYNCS 0x989680 ;  /* 0x009896800000895d */ /* 0x004fea0003900000 */
[----:B------:R-:W2:Y:S02]  /*8440*/  @!P0 SYNCS.PHASECHK.TRANS64 P0, [R0+URZ], R3 ;  /* 0x00000003000085a7 */ /* 0x000ea400080010ff */
[----:B--2---:R-:W-:Y:S05]  /*8450*/  @!P0 BRA `(.L_x_162) ;  /* 0xfffffffc00f08947 */ /* 0x004fea000383ffff */
[----:B------:R-:W-:Y:S05]  /*8460*/  BRA `(.L_x_163) ;  /* 0xffffffa400987947 */ /* 0x000fea000383ffff */
.L_x_50:
[----:B---3--:R-:W-:-:S07]  /*8470*/  MOV R0, UR5 ;  /* 0x0000000500007c02 */ /* 0x008fce0008000f00 */
.L_x_164:
[----:B-1----:R1:W2:Y:S02]  /*8480*/  SYNCS.PHASECHK.TRANS64.TRYWAIT P0, [R0+URZ], R3 ;  /* 0x00000003000075a7 */ /* 0x0022a400080011ff */
[----:B--2---:R-:W-:Y:S05]  /*8490*/  @!P0 NANOSLEEP.SYNCS 0x989680 ;  /* 0x009896800000895d */ /* 0x004fea0003900000 */
[----:B------:R-:W2:Y:S02]  /*84a0*/  @!P0 SYNCS.PHASECHK.TRANS64 P0, [R0+URZ], R3 ;  /* 0x00000003000085a7 */ /* 0x000ea400080010ff */
[----:B--2---:R-:W-:Y:S05]  /*84b0*/  @!P0 BRA `(.L_x_164) ;  /* 0xfffffffc00f08947 */ /* 0x004fea000383ffff */
[----:B------:R-:W-:Y:S05]  /*84c0*/  BRA `(.L_x_165) ;  /* 0xffffffa400a47947 */ /* 0x000fea000383ffff */
.L_x_51:
[----:B---3--:R-:W-:-:S07]  /*84d0*/  MOV R0, UR5 ;  /* 0x0000000500007c02 */ /* 0x008fce0008000f00 */
.L_x_166:
[----:B-1----:R1:W2:Y:S02]  /*84e0*/  SYNCS.PHASECHK.TRANS64.TRYWAIT P0, [R0+URZ], R3 ;  /* 0x00000003000075a7 */ /* 0x0022a400080011ff */
[----:B--2---:R-:W-:Y:S05]  /*84f0*/  @!P0 NANOSLEEP.SYNCS 0x989680 ;  /* 0x009896800000895d */ /* 0x004fea0003900000 */
[----:B------:R-:W2:Y:S02]  /*8500*/  @!P0 SYNCS.PHASECHK.TRANS64 P0, [R0+URZ], R3 ;  /* 0x00000003000085a7 */ /* 0x000ea400080010ff */
[----:B--2---:R-:W-:Y:S05]  /*8510*/  @!P0 BRA `(.L_x_166) ;  /* 0xfffffffc00f08947 */ /* 0x004fea000383ffff */
[----:B------:R-:W-:Y:S05]  /*8520*/  BRA `(.L_x_167) ;  /* 0xffffffa400b07947 */ /* 0x000fea000383ffff */
.L_x_52:
[----:B---3--:R-:W-:-:S07]  /*8530*/  MOV R0, UR5 ;  /* 0x0000000500007c02 */ /* 0x008fce0008000f00 */
.L_x_168:
[----:B-1----:R1:W2:Y:S02]  /*8540*/  SYNCS.PHASECHK.TRANS64.TRYWAIT P0, [R0+URZ], R3 ;  /* 0x00000003000075a7 */ /* 0x0022a400080011ff */
[----:B--2---:R-:W-:Y:S05]  /*8550*/  @!P0 NANOSLEEP.SYNCS 0x989680 ;  /* 0x009896800000895d */ /* 0x004fea0003900000 */
[----:B------:R-:W2:Y:S02]  /*8560*/  @!P0 SYNCS.PHASECHK.TRANS64 P0, [R0+URZ], R3 ;  /* 0x00000003000085a7 */ /* 0x000ea400080010ff */
[----:B--2---:R-:W-:Y:S05]  /*8570*/  @!P0 BRA `(.L_x_168) ;  /* 0xfffffffc00f08947 */ /* 0x004fea000383ffff */
[----:B------:R-:W-:Y:S05]  /*8580*/  BRA `(.L_x_169) ;  /* 0xffffffa400bc7947 */ /* 0x000fea000383ffff */
.L_x_53:
[----:B---3--:R-:W-:-:S07]  /*8590*/  MOV R0, UR5 ;  /* 0x0000000500007c02 */ /* 0x008fce0008000f00 */
.L_x_170:
[----:B-1----:R1:W2:Y:S02]  /*85a0*/  SYNCS.PHASECHK.TRANS64.TRYWAIT P0, [R0+URZ], R3 ;  /* 0x00000003000075a7 */ /* 0x0022a400080011ff */
[----:B--2---:R-:W-:Y:S05]  /*85b0*/  @!P0 NANOSLEEP.SYNCS 0x989680 ;  /* 0x009896800000895d */ /* 0x004fea0003900000 */
[----:B------:R-:W2:Y:S02]  /*85c0*/  @!P0 SYNCS.PHASECHK.TRANS64 P0, [R0+URZ], R3 ;  /* 0x00000003000085a7 */ /* 0x000ea400080010ff */
[----:B--2---:R-:W-:Y:S05]  /*85d0*/  @!P0 BRA `(.L_x_170) ;  /* 0xfffffffc00f08947 */ /* 0x004fea000383ffff */
[----:B------:R-:W-:Y:S05]  /*85e0*/  BRA `(.L_x_171) ;  /* 0xffffffa400c87947 */ /* 0x000fea000383ffff */
.L_x_54:
[----:B---3--:R-:W-:-:S07]  /*85f0*/  MOV R0, UR5 ;  /* 0x0000000500007c02 */ /* 0x008fce0008000f00 */
.L_x_172:
[----:B-1----:R1:W2:Y:S02]  /*8600*/  SYNCS.PHASECHK.TRANS64.TRYWAIT P0, [R0+URZ], R3 ;  /* 0x00000003000075a7 */ /* 0x0022a400080011ff */
[----:B--2---:R-:W-:Y:S05]  /*8610*/  @!P0 NANOSLEEP.SYNCS 0x989680 ;  /* 0x009896800000895d */ /* 0x004fea0003900000 */
[----:B------:R-:W2:Y:S02]  /*8620*/  @!P0 SYNCS.PHASECHK.TRANS64 P0, [R0+URZ], R3 ;  /* 0x00000003000085a7 */ /* 0x000ea400080010ff */
[----:B--2---:R-:W-:Y:S05]  /*8630*/  @!P0 BRA `(.L_x_172) ;  /* 0xfffffffc00f08947 */ /* 0x004fea000383ffff */
[----:B------:R-:W-:Y:S05]  /*8640*/  BRA `(.L_x_173) ;  /* 0xffffffa400d47947 */ /* 0x000fea000383ffff */
.L_x_55:
[----:B---3--:R-:W-:-:S07]  /*8650*/  MOV R0, UR5 ;  /* 0x0000000500007c02 */ /* 0x008fce0008000f00 */
.L_x_174:
[----:B-1----:R1:W2:Y:S02]  /*8660*/  SYNCS.PHASECHK.TRANS64.TRYWAIT P0, [R0+URZ], R3 ;  /* 0x00000003000075a7 */ /* 0x0022a400080011ff */
[----:B--2---:R-:W-:Y:S05]  /*8670*/  @!P0 NANOSLEEP.SYNCS 0x989680 ;  /* 0x009896800000895d */ /* 0x004fea0003900000 */
[----:B------:R-:W2:Y:S02]  /*8680*/  @!P0 SYNCS.PHASECHK.TRANS64 P0, [R0+URZ], R3 ;  /* 0x00000003000085a7 */ /* 0x000ea400080010ff */
[----:B--2---:R-:W-:Y:S05]  /*8690*/  @!P0 BRA `(.L_x_174) ;  /* 0xfffffffc00f08947 */ /* 0x004fea000383ffff */
[----:B------:R-:W-:Y:S05]  /*86a0*/  BRA `(.L_x_175) ;  /* 0xffffffa400e07947 */ /* 0x000fea000383ffff */
.L_x_56:
[----:B---3--:R-:W-:-:S07]  /*86b0*/  MOV R0, UR5 ;  /* 0x0000000500007c02 */ /* 0x008fce0008000f00 */
.L_x_176:
[----:B-1----:R1:W2:Y:S02]  /*86c0*/  SYNCS.PHASECHK.TRANS64.TRYWAIT P0, [R0+URZ], R3 ;  /* 0x00000003000075a7 */ /* 0x0022a400080011ff */
[----:B--2---:R-:W-:Y:S05]  /*86d0*/  @!P0 NANOSLEEP.SYNCS 0x989680 ;  /* 0x009896800000895d */ /* 0x004fea0003900000 */
[----:B------:R-:W2:Y:S02]  /*86e0*/  @!P0 SYNCS.PHASECHK.TRANS64 P0, [R0+URZ], R3 ;  /* 0x00000003000085a7 */ /* 0x000ea400080010ff */
[----:B--2---:R-:W-:Y:S05]  /*86f0*/  @!P0 BRA `(.L_x_176) ;  /* 0xfffffffc00f08947 */ /* 0x004fea000383ffff */
[----:B------:R-:W-:Y:S05]  /*8700*/  BRA `(.L_x_177) ;  /* 0xffffffa400ec7947 */ /* 0x000fea000383ffff */
.L_x_57:
[----:B---3--:R-:W-:-:S07]  /*8710*/  MOV R0, UR5 ;  /* 0x0000000500007c02 */ /* 0x008fce0008000f00 */
.L_x_178:
[----:B-1----:R1:W2:Y:S02]  /*8720*/  SYNCS.PHASECHK.TRANS64.TRYWAIT P0, [R0+URZ], R3 ;  /* 0x00000003000075a7 */ /* 0x0022a400080011ff */
[----:B--2---:R-:W-:Y:S05]  /*8730*/  @!P0 NANOSLEEP.SYNCS 0x989680 ;  /* 0x009896800000895d */ /* 0x004fea0003900000 */
[----:B------:R-:W2:Y:S02]  /*8740*/  @!P0 SYNCS.PHASECHK.TRANS64 P0, [R0+URZ], R3 ;  /* 0x00000003000085a7 */ /* 0x000ea400080010ff */
[----:B--2---:R-:W-:Y:S05]  /*8750*/  @!P0 BRA `(.L_x_178) ;  /* 0xfffffffc00f08947 */ /* 0x004fea000383ffff */
[----:B------:R-:W-:Y:S05]  /*8760*/  BRA `(.L_x_179) ;  /* 0xffffffa400f87947 */ /* 0x000fea000383ffff */
.L_x_58:
[----:B---3--:R-:W-:-:S07]  /*8770*/  MOV R0, UR5 ;  /* 0x0000000500007c02 */ /* 0x008fce0008000f00 */
.L_x_180:
[----:B-1----:R1:W2:Y:S02]  /*8780*/  SYNCS.PHASECHK.TRANS64.TRYWAIT P0, [R0+URZ], R3 ;  /* 0x00000003000075a7 */ /* 0x0022a400080011ff */
[----:B--2---:R-:W-:Y:S05]  /*8790*/  @!P0 NANOSLEEP.SYNCS 0x989680 ;  /* 0x009896800000895d */ /* 0x004fea0003900000 */
[----:B------:R-:W2:Y:S02]  /*87a0*/  @!P0 SYNCS.PHASECHK.TRANS64 P0, [R0+URZ], R3 ;  /* 0x00000003000085a7 */ /* 0x000ea400080010ff */
[----:B--2---:R-:W-:Y:S05]  /*87b0*/  @!P0 BRA `(.L_x_180) ;  /* 0xfffffffc00f08947 */ /* 0x004fea000383ffff */
[----:B------:R-:W-:Y:S05]  /*87c0*/  BRA `(.L_x_181) ;  /* 0xffffffa800047947 */ /* 0x000fea000383ffff */
.L_x_59:
[----:B---3--:R-:W-:-:S07]  /*87d0*/  MOV R0, UR5 ;  /* 0x0000000500007c02 */ /* 0x008fce0008000f00 */
.L_x_182:
[----:B-1----:R1:W2:Y:S02]  /*87e0*/  SYNCS.PHASECHK.TRANS64.TRYWAIT P0, [R0+URZ], R3 ;  /* 0x00000003000075a7 */ /* 0x0022a400080011ff */
[----:B--2---:R-:W-:Y:S05]  /*87f0*/  @!P0 NANOSLEEP.SYNCS 0x989680 ;  /* 0x009896800000895d */ /* 0x004fea0003900000 */
[----:B------:R-:W2:Y:S02]  /*8800*/  @!P0 SYNCS.PHASECHK.TRANS64 P0, [R0+URZ], R3 ;  /* 0x00000003000085a7 */ /* 0x000ea400080010ff */
[----:B--2---:R-:W-:Y:S05]  /*8810*/  @!P0 BRA `(.L_x_182) ;  /* 0xfffffffc00f08947 */ /* 0x004fea000383ffff */
[----:B------:R-:W-:Y:S05]  /*8820*/  BRA `(.L_x_183) ;  /* 0xffffffa800107947 */ /* 0x000fea000383ffff */
.L_x_62:
[----:B-1----:R1:W2:Y:S02]  /*8830*/  SYNCS.PHASECHK.TRANS64.TRYWAIT P0, [R0+URZ+0x1b0], R4 ;  /* 0x0001b004000075a7 */ /* 0x0022a400080011ff */
[----:B--2---:R-:W-:Y:S05]  /*8840*/  @!P0 NANOSLEEP.SYNCS 0x989680 ;  /* 0x009896800000895d */ /* 0x004fea0003900000 */
[----:B------:R-:W2:Y:S02]  /*8850*/  @!P0 SYNCS.PHASECHK.TRANS64 P0, [R0+URZ+0x1b0], R4 ;  /* 0x0001b004000085a7 */ /* 0x000ea400080010ff */
[----:B--2---:R-:W-:Y:S05]  /*8860*/  @!P0 BRA `(.L_x_62) ;  /* 0xfffffffc00f08947 */ /* 0x004fea000383ffff */
[----:B------:R-:W-:Y:S05]  /*8870*/  BRA `(.L_x_184) ;  /* 0xffffffa8006c7947 */ /* 0x000fea000383ffff */
.L_x_63:
[----:B------:R-:W-:-:S07]  /*8880*/  MOV R0, UR5 ;  /* 0x0000000500007c02 */ /* 0x000fce0008000f00 */
.L_x_185:
[----:B-1----:R1:W2:Y:S02]  /*8890*/  SYNCS.PHASECHK.TRANS64.TRYWAIT P0, [R0+URZ+0x160], R5 ;  /* 0x00016005000075a7 */ /* 0x0022a400080011ff */
[----:B--2---:R-:W-:Y:S05]  /*88a0*/  @!P0 NANOSLEEP.SYNCS 0x989680 ;  /* 0x009896800000895d */ /* 0x004fea0003900000 */
[----:B------:R-:W2:Y:S02]  /*88b0*/  @!P0 SYNCS.PHASECHK.TRANS64 P0, [R0+URZ+0x160], R5 ;  /* 0x00016005000085a7 */ /* 0x000ea400080010ff */
[----:B--2---:R-:W-:Y:S05]  /*88c0*/  @!P0 BRA `(.L_x_185) ;  /* 0xfffffffc00f08947 */ /* 0x004fea000383ffff */
[----:B------:R-:W-:Y:S05]  /*88d0*/  BRA `(.L_x_186) ;  /* 0xffffffa8007c7947 */ /* 0x000fea000383ffff */
.L_x_64:
[----:B-1----:R1:W2:Y:S02]  /*88e0*/  SYNCS.PHASECHK.TRANS64.TRYWAIT P1, [R0+URZ+0x150], R4 ;  /* 0x00015004000075a7 */ /* 0x0022a400080211ff */
[----:B--2---:R-:W-:Y:S05]  /*88f0*/  @!P1 NANOSLEEP.SYNCS 0x989680 ;  /* 0x009896800000995d */ /* 0x004fea0003900000 */
[----:B------:R-:W2:Y:S02]  /*8900*/  @!P1 SYNCS.PHASECHK.TRANS64 P1, [R0+URZ+0x150], R4 ;  /* 0x00015004000095a7 */ /* 0x000ea400080210ff */
[----:B--2---:R-:W-:Y:S05]  /*8910*/  @!P1 BRA `(.L_x_64) ;  /* 0xfffffffc00f09947 */ /* 0x004fea000383ffff */
[----:B------:R-:W-:Y:S05]  /*8920*/  BRA `(.L_x_187) ;  /* 0xffffffa800ac7947 */ /* 0x000fea000383ffff */
.L_x_67:
[----:B------:R-:W-:-:S07]  /*8930*/  MOV R0, UR5 ;  /* 0x0000000500007c02 */ /* 0x000fce0008000f00 */
.L_x_188:
[----:B-1----:R1:W2:Y:S02]  /*8940*/  SYNCS.PHASECHK.TRANS64.TRYWAIT P0, [R0+URZ+0x160], R2 ;  /* 0x00016002000075a7 */ /* 0x0022a400080011ff */
[----:B--2---:R-:W-:Y:S05]  /*8950*/  @!P0 NANOSLEEP.SYNCS 0x989680 ;  /* 0x009896800000895d */ /* 0x004fea0003900000 */
[----:B------:R-:W2:Y:S02]  /*8960*/  @!P0 SYNCS.PHASECHK.TRANS64 P0, [R0+URZ+0x160], R2 ;  /* 0x00016002000085a7 */ /* 0x000ea400080010ff */
[----:B--2---:R-:W-:Y:S05]  /*8970*/  @!P0 BRA `(.L_x_188) ;  /* 0xfffffffc00f08947 */ /* 0x004fea000383ffff */
[----:B------:R-:W-:Y:S05]  /*8980*/  BRA `(.L_x_66) ;  /* 0xffffffac00007947 */ /* 0x000fea000383ffff */
.L_x_76:
[----:B-1----:R-:W-:-:S04]  /*8990*/  MOV R4, UR6 ;  /* 0x0000000600047c02 */ /* 0x002fc80008000f00 */
[----:B------:R1:W2:Y:S03]  /*89a0*/  SYNCS.PHASECHK.TRANS64.TRYWAIT P0, [R4+URZ+0x8], R5 ;  /* 0x00000805040075a7 */ /* 0x0002a600080011ff */
[----:B--2---:R-:W-:Y:S05]  /*89b0*/  @!P0 NANOSLEEP.SYNCS 0x989680 ;  /* 0x009896800000895d */ /* 0x004fea0003900000 */
[----:B------:R-:W2:Y:S02]  /*89c0*/  @!P0 SYNCS.PHASECHK.TRANS64 P0, [R4+URZ+0x8], R5 ;  /* 0x00000805040085a7 */ /* 0x000ea400080010ff */
[----:B--2---:R-:W-:Y:S05]  /*89d0*/  @!P0 BRA `(.L_x_76) ;  /* 0xfffffffc00ec8947 */ /* 0x004fea000383ffff */
[----:B------:R-:W-:Y:S05]  /*89e0*/  BRA `(.L_x_75) ;  /* 0xffffffac00b47947 */ /* 0x000fea000383ffff */
.L_x_78:
[----:B------:R-:W-:Y:S01]  /*89f0*/  BSSY B0, `(.L_x_189) ;  /* 0x0000006000007945 */ /* 0x000fe20003800000 */
[----:B------:R-:W-:-:S07]  /*8a00*/  MOV R15, 0xffffffff ;  /* 0xffffffff000f7802 */ /* 0x000fce0000000f00 */
[----:B-1---5:R-:W-:Y:S05]  /*8a10*/  WARPSYNC.COLLECTIVE R15, `(.L_x_190) ;  /* 0x000000000f0c7348 */ /* 0x022fea0003c00000 */
[----:B------:R-:W-:Y:S02]  /*8a20*/  ELECT P6, UR79, PT ;  /* 0x00000000004f782f */ /* 0x000fe400038c0000 */
[----:B------:R-:W-:Y:S01]  /*8a30*/  MOV R14, UR79 ;  /* 0x0000004f000e7c02 */ /* 0x000fe20008000f00 */
[----:B-1---5:R-:W-:Y:S10]  /*8a40*/  ENDCOLLECTIVE ;  /* 0x000000000000791b */ /* 0x022ff40003800000 */
.L_x_190:
[----:B------:R-:W-:Y:S05]  /*8a50*/  BSYNC B0 ;  /* 0x0000000000007941 */ /* 0x000fea0003800000 */
.L_x_189:
[----:B------:R-:W-:Y:S05]  /*8a60*/  BRA `(.L_x_191) ;  /* 0xffffffac00e47947 */ /* 0x000fea000383ffff */
.L_x_80:
[----:B-1----:R-:W-:-:S04]  /*8a70*/  MOV R2, UR6 ;  /* 0x0000000600027c02 */ /* 0x002fc80008000f00 */
[----:B------:R1:W2:Y:S03]  /*8a80*/  SYNCS.PHASECHK.TRANS64.TRYWAIT P0, [R2+URZ+0x8], R3 ;  /* 0x00000803020075a7 */ /* 0x0002a600080011ff */
[----:B--2---:R-:W-:Y:S05]  /*8a90*/  @!P0 NANOSLEEP.SYNCS 0x989680 ;  /* 0x009896800000895d */ /* 0x004fea0003900000 */
[----:B------:R-:W2:Y:S02]  /*8aa0*/  @!P0 SYNCS.PHASECHK.TRANS64 P0, [R2+URZ+0x8], R3 ;  /* 0x00000803020085a7 */ /* 0x000ea400080010ff */
[----:B--2---:R-:W-:Y:S05]  /*8ab0*/  @!P0 BRA `(.L_x_80) ;  /* 0xfffffffc00ec8947 */ /* 0x004fea000383ffff */
[----:B------:R-:W-:Y:S05]  /*8ac0*/  BRA `(.L_x_79) ;  /* 0xffffffac00e87947 */ /* 0x000fea000383ffff */
.L_x_81:
[----:B-1----:R1:W2:Y:S02]  /*8ad0*/  SYNCS.PHASECHK.TRANS64.TRYWAIT P0, [R0+URZ+0x150], R4 ;  /* 0x00015004000075a7 */ /* 0x0022a400080011ff */
[----:B--2---:R-:W-:Y:S05]  /*8ae0*/  @!P0 NANOSLEEP.SYNCS 0x989680 ;  /* 0x009896800000895d */ /* 0x004fea0003900000 */
[----:B------:R-:W2:Y:S02]  /*8af0*/  @!P0 SYNCS.PHASECHK.TRANS64 P0, [R0+URZ+0x150], R4 ;  /* 0x00015004000085a7 */ /* 0x000ea400080010ff */
[----:B--2---:R-:W-:Y:S05]  /*8b00*/  @!P0 BRA `(.L_x_81) ;  /* 0xfffffffc00f08947 */ /* 0x004fea000383ffff */
[----:B------:R-:W-:Y:S05]  /*8b10*/  BRA `(.L_x_192) ;  /* 0xffffffb000d47947 */ /* 0x000fea000383ffff */
.L_x_83:
[----:B------:R-:W-:-:S07]  /*8b20*/  MOV R0, UR9 ;  /* 0x0000000900007c02 */ /* 0x000fce0008000f00 */
.L_x_193:
[----:B-1----:R1:W2:Y:S02]  /*8b30*/  SYNCS.PHASECHK.TRANS64.TRYWAIT P0, [R0+URZ+0x190], R4 ;  /* 0x00019004000075a7 */ /* 0x0022a400080011ff */
[----:B--2---:R-:W-:Y:S05]  /*8b40*/  @!P0 NANOSLEEP.SYNCS 0x989680 ;  /* 0x009896800000895d */ /* 0x004fea0003900000 */
[----:B------:R-:W2:Y:S02]  /*8b50*/  @!P0 SYNCS.PHASECHK.TRANS64 P0, [R0+URZ+0x190], R4 ;  /* 0x00019004000085a7 */ /* 0x000ea400080010ff */
[----:B--2---:R-:W-:Y:S05]  /*8b60*/  @!P0 BRA `(.L_x_193) ;  /* 0xfffffffc00f08947 */ /* 0x004fea000383ffff */
[----:B------:R-:W-:Y:S05]  /*8b70*/  BRA `(.L_x_194) ;  /* 0xffffffb400207947 */ /* 0x000fea000383ffff */
.L_x_86:
[----:B------:R-:W-:Y:S07]  /*8b80*/  MOV R0, UR8 ;  /* 0x0000000800007c02 */ /* 0x000fee0008000f00 */
.L_x_195:
[----:B-1----:R1:W2:Y:S02]  /*8b90*/  SYNCS.PHASECHK.TRANS64.TRYWAIT P0, [R0+URZ], R4 ;  /* 0x00000004000075a7 */ /* 0x0022a400080011ff */
[----:B--2---:R-:W-:Y:S05]  /*8ba0*/  @!P0 NANOSLEEP.SYNCS 0x989680 ;  /* 0x009896800000895d */ /* 0x004fea0003900000 */
[----:B------:R-:W2:Y:S02]  /*8bb0*/  @!P0 SYNCS.PHASECHK.TRANS64 P0, [R0+URZ], R4 ;  /* 0x00000004000085a7 */ /* 0x000ea400080010ff */
[----:B--2---:R-:W-:Y:S05]  /*8bc0*/  @!P0 BRA `(.L_x_195) ;  /* 0xfffffffc00f08947 */ /* 0x004fea000383ffff */
[----:B------:R-:W-:Y:S05]  /*8bd0*/  BRA `(.L_x_85) ;  /* 0xffffffb400347947 */ /* 0x000fea000383ffff */
.L_x_90:
[----:B-1----:R-:W-:-:S07]  /*8be0*/  MOV R0, UR8 ;  /* 0x0000000800007c02 */ /* 0x002fce0008000f00 */
.L_x_196:
[----:B-1----:R1:W2:Y:S02]  /*8bf0*/  SYNCS.PHASECHK.TRANS64.TRYWAIT P0, [R0+URZ], R2 ;  /* 0x00000002000075a7 */ /* 0x0022a400080011ff */
[----:B--2---:R-:W-:Y:S05]  /*8c00*/  @!P0 NANOSLEEP.SYNCS 0x989680 ;  /* 0x009896800000895d */ /* 0x004fea0003900000 */
[----:B------:R-:W2:Y:S02]  /*8c10*/  @!P0 SYNCS.PHASECHK.TRANS64 P0, [R0+URZ], R2 ;  /* 0x00000002000085a7 */ /* 0x000ea400080010ff */
[----:B--2---:R-:W-:Y:S05]  /*8c20*/  @!P0 BRA `(.L_x_196) ;  /* 0xfffffffc00f08947 */ /* 0x004fea000383ffff */
[----:B------:R-:W-:Y:S05]  /*8c30*/  BRA `(.L_x_197) ;  /* 0xffffffb800287947 */ /* 0x000fea000383ffff */
.L_x_91:
[----:B------:R-:W-:-:S07]  /*8c40*/  MOV R0, UR8 ;  /* 0x0000000800007c02 */ /* 0x000fce0008000f00 */
.L_x_198:
[----:B-1----:R1:W2:Y:S02]  /*8c50*/  SYNCS.PHASECHK.TRANS64.TRYWAIT P0, [R0+URZ], R3 ;  /* 0x00000003000075a7 */ /* 0x0022a400080011ff */
[----:B--2---:R-:W-:Y:S05]  /*8c60*/  @!P0 NANOSLEEP.SYNCS 0x989680 ;  /* 0x009896800000895d */ /* 0x004fea0003900000 */
[----:B------:R-:W2:Y:S02]  /*8c70*/  @!P0 SYNCS.PHASECHK.TRANS64 P0, [R0+URZ], R3 ;  /* 0x00000003000085a7 */ /* 0x000ea400080010ff */
[----:B--2---:R-:W-:Y:S05]  /*8c80*/  @!P0 BRA `(.L_x_198) ;  /* 0xfffffffc00f08947 */ /* 0x004fea000383ffff */
[----:B------:R-:W-:Y:S05]  /*8c90*/  BRA `(.L_x_199) ;  /* 0xffffffb800347947 */ /* 0x000fea000383ffff */
.L_x_92:
[----:B------:R-:W-:-:S07]  /*8ca0*/  MOV R0, UR8 ;  /* 0x0000000800007c02 */ /* 0x000fce0008000f00 */
.L_x_200:
[----:B-1----:R1:W2:Y:S02]  /*8cb0*/  SYNCS.PHASECHK.TRANS64.TRYWAIT P0, [R0+URZ], R3 ;  /* 0x00000003000075a7 */ /* 0x0022a400080011ff */
[----:B--2---:R-:W-:Y:S05]  /*8cc0*/  @!P0 NANOSLEEP.SYNCS 0x989680 ;  /* 0x009896800000895d */ /* 0x004fea0003900000 */
[----:B------:R-:W2:Y:S02]  /*8cd0*/  @!P0 SYNCS.PHASECHK.TRANS64 P0, [R0+URZ], R3 ;  /* 0x00000003000085a7 */ /* 0x000ea400080010ff */
[----:B--2---:R-:W-:Y:S05]  /*8ce0*/  @!P0 BRA `(.L_x_200) ;  /* 0xfffffffc00f08947 */ /* 0x004fea000383ffff */
[----:B------:R-:W-:Y:S05]  /*8cf0*/  BRA `(.L_x_201) ;  /* 0xffffffb800407947 */ /* 0x000fea000383ffff */
.L_x_95:
[----:B------:R-:W-:-:S07]  /*8d00*/  MOV R0, UR7 ;  /* 0x0000000700007c02 */ /* 0x000fce0008000f00 */
.L_x_202:
[----:B-1----:R1:W2:Y:S02]  /*8d10*/  SYNCS.PHASECHK.TRANS64.TRYWAIT P1, [R0+URZ+0x1d0], R2 ;  /* 0x0001d002000075a7 */ /* 0x0022a400080211ff */
[----:B--2---:R-:W-:Y:S05]  /*8d20*/  @!P1 NANOSLEEP.SYNCS 0x989680 ;  /* 0x009896800000995d */ /* 0x004fea0003900000 */
[----:B------:R-:W2:Y:S02]  /*8d30*/  @!P1 SYNCS.PHASECHK.TRANS64 P1, [R0+URZ+0x1d0], R2 ;  /* 0x0001d002000095a7 */ /* 0x000ea400080210ff */
[----:B--2---:R-:W-:Y:S05]  /*8d40*/  @!P1 BRA `(.L_x_202) ;  /* 0xfffffffc00f09947 */ /* 0x004fea000383ffff */
[----:B------:R-:W-:Y:S05]  /*8d50*/  BRA `(.L_x_203) ;  /* 0xffffffb8008c7947 */ /* 0x000fea000383ffff */
.L_x_100:
[----:B--2---:R2:W4:Y:S02]  /*8d60*/  SYNCS.PHASECHK.TRANS64.TRYWAIT P0, [R0+URZ+0x150], R2 ;  /* 0x00015002000075a7 */ /* 0x00452400080011ff */
[----:B----4-:R-:W-:Y:S05]  /*8d70*/  @!P0 NANOSLEEP.SYNCS 0x989680 ;  /* 0x009896800000895d */ /* 0x010fea0003900000 */
[----:B------:R-:W4:Y:S02]  /*8d80*/  @!P0 SYNCS.PHASECHK.TRANS64 P0, [R0+URZ+0x150], R2 ;  /* 0x00015002000085a7 */ /* 0x000f2400080010ff */
[----:B----4-:R-:W-:Y:S05]  /*8d90*/  @!P0 BRA `(.L_x_100) ;  /* 0xfffffffc00f08947 */ /* 0x010fea000383ffff */
[----:B------:R-:W-:Y:S05]  /*8da0*/  BRA `(.L_x_204) ;  /* 0xffffffbc00907947 */ /* 0x000fea000383ffff */
.L_x_103:
[----:B------:R-:W-:Y:S07]  /*8db0*/  MOV R0, UR6 ;  /* 0x0000000600007c02 */ /* 0x000fee0008000f00 */
.L_x_205:
[----:B--2---:R2:W4:Y:S02]  /*8dc0*/  SYNCS.PHASECHK.TRANS64.TRYWAIT P0, [R0+URZ+0x148], R2 ;  /* 0x00014802000075a7 */ /* 0x00452400080011ff */
[----:B----4-:R-:W-:Y:S05]  /*8dd0*/  @!P0 NANOSLEEP.SYNCS 0x989680 ;  /* 0x009896800000895d */ /* 0x010fea0003900000 */
[----:B------:R-:W4:Y:S02]  /*8de0*/  @!P0 SYNCS.PHASECHK.TRANS64 P0, [R0+URZ+0x148], R2 ;  /* 0x00014802000085a7 */ /* 0x000f2400080010ff */
[----:B----4-:R-:W-:Y:S05]  /*8df0*/  @!P0 BRA `(.L_x_205) ;  /* 0xfffffffc00f08947 */ /* 0x010fea000383ffff */
[----:B------:R-:W-:Y:S05]  /*8e00*/  BRA `(.L_x_102) ;  /* 0xffffffc000707947 */ /* 0x000fea000383ffff */
.L_x_106:
[----:B------:R-:W-:Y:S07]  /*8e10*/  MOV R0, UR15 ;  /* 0x0000000f00007c02 */ /* 0x000fee0008000f00 */
.L_x_206:
[----:B-1----:R1:W2:Y:S02]  /*8e20*/  SYNCS.PHASECHK.TRANS64.TRYWAIT P0, [R0+URZ+0x128], R9 ;  /* 0x00012809000075a7 */ /* 0x0022a400080011ff */
[----:B--2---:R-:W-:Y:S05]  /*8e30*/  @!P0 NANOSLEEP.SYNCS 0x989680 ;  /* 0x009896800000895d */ /* 0x004fea0003900000 */
[----:B------:R-:W2:Y:S02]  /*8e40*/  @!P0 SYNCS.PHASECHK.TRANS64 P0, [R0+URZ+0x128], R9 ;  /* 0x00012809000085a7 */ /* 0x000ea400080010ff */
[----:B--2---:R-:W-:Y:S05]  /*8e50*/  @!P0 BRA `(.L_x_206) ;  /* 0xfffffffc00f08947 */ /* 0x004fea000383ffff */
[----:B------:R-:W-:Y:S05]  /*8e60*/  BRA `(.L_x_207) ;  /* 0xffffffc000e87947 */ /* 0x000fea000383ffff */
.L_x_107:
[----:B------:R-:W-:Y:S07]  /*8e70*/  MOV R0, UR13 ;  /* 0x0000000d00007c02 */ /* 0x000fee0008000f00 */
.L_x_208:
[----:B-1----:R1:W2:Y:S02]  /*8e80*/  SYNCS.PHASECHK.TRANS64.TRYWAIT P0, [R0+URZ+0x128], R14 ;  /* 0x0001280e000075a7 */ /* 0x0022a400080011ff */
[----:B--2---:R-:W-:Y:S05]  /*8e90*/  @!P0 NANOSLEEP.SYNCS 0x989680 ;  /* 0x009896800000895d */ /* 0x004fea0003900000 */
[----:B------:R-:W2:Y:S02]  /*8ea0*/  @!P0 SYNCS.PHASECHK.TRANS64 P0, [R0+URZ+0x128], R14 ;  /* 0x0001280e000085a7 */ /* 0x000ea400080010ff */
[----:B--2---:R-:W-:Y:S05]  /*8eb0*/  @!P0 BRA `(.L_x_208) ;  /* 0xfffffffc00f08947 */ /* 0x004fea000383ffff */
[----:B------:R-:W-:Y:S05]  /*8ec0*/  BRA `(.L_x_209) ;  /* 0xffffffc400a47947 */ /* 0x000fea000383ffff */
.L_x_109:
[----:B------:R-:W-:-:S07]  /*8ed0*/  MOV R0, UR4 ;  /* 0x0000000400007c02 */ /* 0x000fce0008000f00 */
.L_x_210:
[----:B-1----:R1:W4:Y:S02]  /*8ee0*/  SYNCS.PHASECHK.TRANS64.TRYWAIT P0, [R0+URZ], R2 ;  /* 0x00000002000075a7 */ /* 0x00232400080011ff */
[----:B----4-:R-:W-:Y:S05]  /*8ef0*/  @!P0 NANOSLEEP.SYNCS 0x989680 ;  /* 0x009896800000895d */ /* 0x010fea0003900000 */
[----:B------:R-:W4:Y:S02]  /*8f00*/  @!P0 SYNCS.PHASECHK.TRANS64 P0, [R0+URZ], R2 ;  /* 0x00000002000085a7 */ /* 0x000f2400080010ff */
[----:B----4-:R-:W-:Y:S05]  /*8f10*/  @!P0 BRA `(.L_x_210) ;  /* 0xfffffffc00f08947 */ /* 0x010fea000383ffff */
[----:B------:R-:W-:Y:S05]  /*8f20*/  BRA `(.L_x_211) ;  /* 0xffffffc8004c7947 */ /* 0x000fea000383ffff */
.L_x_110:
[----:B------:R-:W-:-:S07]  /*8f30*/  MOV R0, UR4 ;  /* 0x0000000400007c02 */ /* 0x000fce0008000f00 */
.L_x_212:
[----:B-1----:R1:W4:Y:S02]  /*8f40*/  SYNCS.PHASECHK.TRANS64.TRYWAIT P0, [R0+URZ], R2 ;  /* 0x00000002000075a7 */ /* 0x00232400080011ff */
[----:B----4-:R-:W-:Y:S05]  /*8f50*/  @!P0 NANOSLEEP.SYNCS 0x989680 ;  /* 0x009896800000895d */ /* 0x010fea0003900000 */
[----:B------:R-:W4:Y:S02]  /*8f60*/  @!P0 SYNCS.PHASECHK.TRANS64 P0, [R0+URZ], R2 ;  /* 0x00000002000085a7 */ /* 0x000f2400080010ff */
[----:B----4-:R-:W-:Y:S05]  /*8f70*/  @!P0 BRA `(.L_x_212) ;  /* 0xfffffffc00f08947 */ /* 0x010fea000383ffff */
[----:B------:R-:W-:Y:S05]  /*8f80*/  BRA `(.L_x_213) ;  /* 0xffffffc800587947 */ /* 0x000fea000383ffff */
.L_x_112:
[----:B--2---:R2:W4:Y:S02]  /*8f90*/  SYNCS.PHASECHK.TRANS64.TRYWAIT P0, [R0+URZ+0x150], R2 ;  /* 0x00015002000075a7 */ /* 0x00452400080011ff */
[----:B----4-:R-:W-:Y:S05]  /*8fa0*/  @!P0 NANOSLEEP.SYNCS 0x989680 ;  /* 0x009896800000895d */ /* 0x010fea0003900000 */
[----:B------:R-:W4:Y:S02]  /*8fb0*/  @!P0 SYNCS.PHASECHK.TRANS64 P0, [R0+URZ+0x150], R2 ;  /* 0x00015002000085a7 */ /* 0x000f2400080010ff */
[----:B----4-:R-:W-:Y:S05]  /*8fc0*/  @!P0 BRA `(.L_x_112) ;  /* 0xfffffffc00f08947 */ /* 0x010fea000383ffff */
[----:B------:R-:W-:Y:S05]  /*8fd0*/  BRA `(.L_x_214) ;  /* 0xffffffcc005c7947 */ /* 0x000fea000383ffff */
.L_x_123:
[----:B-1----:R1:W2:Y:S02]  /*8fe0*/  SYNCS.PHASECHK.TRANS64.TRYWAIT P1, [R0+URZ+0x110], R4 ;  /* 0x00011004000075a7 */ /* 0x0022a400080211ff */
[----:B--2---:R-:W-:Y:S05]  /*8ff0*/  @!P1 NANOSLEEP.SYNCS 0x989680 ;  /* 0x009896800000995d */ /* 0x004fea0003900000 */
[----:B------:R-:W2:Y:S02]  /*9000*/  @!P1 SYNCS.PHASECHK.TRANS64 P1, [R0+URZ+0x110], R4 ;  /* 0x00011004000095a7 */ /* 0x000ea400080210ff */
[----:B--2---:R-:W-:Y:S05]  /*9010*/  @!P1 BRA `(.L_x_123) ;  /* 0xfffffffc00f09947 */ /* 0x004fea000383ffff */
[----:B------:R-:W-:Y:S05]  /*9020*/  BRA `(.L_x_122) ;  /* 0xffffffd800c07947 */ /* 0x000fea000383ffff */
.L_x_125:
[----:B-1----:R1:W4:Y:S02]  /*9030*/  SYNCS.PHASECHK.TRANS64.TRYWAIT P0, [R79+URZ+0x170], R3 ;  /* 0x000170034f0075a7 */ /* 0x00232400080011ff */
[----:B----4-:R-:W-:Y:S05]  /*9040*/  @!P0 NANOSLEEP.SYNCS 0x989680 ;  /* 0x009896800000895d */ /* 0x010fea0003900000 */
[----:B------:R-:W4:Y:S02]  /*9050*/  @!P0 SYNCS.PHASECHK.TRANS64 P0, [R79+URZ+0x170], R3 ;  /* 0x000170034f0085a7 */ /* 0x000f2400080010ff */
[----:B----4-:R-:W-:Y:S05]  /*9060*/  @!P0 BRA `(.L_x_125) ;  /* 0xfffffffc00f08947 */ /* 0x010fea000383ffff */
[----:B------:R-:W-:Y:S05]  /*9070*/  BRA `(.L_x_124) ;  /* 0xffffffd800f07947 */ /* 0x000fea000383ffff */
.L_x_136:
[----:B-1----:R1:W2:Y:S02]  /*9080*/  SYNCS.PHASECHK.TRANS64.TRYWAIT P0, [R3+URZ+0x110], R86 ;  /* 0x00011056030075a7 */ /* 0x0022a400080011ff */
[----:B--2---:R-:W-:Y:S05]  /*9090*/  @!P0 NANOSLEEP.SYNCS 0x989680 ;  /* 0x009896800000895d */ /* 0x004fea0003900000 */
[----:B------:R-:W2:Y:S02]  /*90a0*/  @!P0 SYNCS.PHASECHK.TRANS64 P0, [R3+URZ+0x110], R86 ;  /* 0x00011056030085a7 */ /* 0x000ea400080010ff */
[----:B--2---:R-:W-:Y:S05]  /*90b0*/  @!P0 BRA `(.L_x_136) ;  /* 0xfffffffc00f08947 */ /* 0x004fea000383ffff */
[----:B------:R-:W-:Y:S05]  /*90c0*/  BRA `(.L_x_135) ;  /* 0xffffffe400147947 */ /* 0x000fea000383ffff */
        .weak           $__internal_0_$__cuda_sm10x_tcgen05_guardrail_trap_col_being_dealloced_not_returned_by_alloc
        .type           $__internal_0_$__cuda_sm10x_tcgen05_guardrail_trap_col_being_dealloced_not_returned_by_alloc,@function
        .size           $__internal_0_$__cuda_sm10x_tcgen05_guardrail_trap_col_being_dealloced_not_returned_by_alloc,($__internal_1_$__cuda_sm10x_tcgen05_guardrail_trap_phase_invalid_during_alloc - $__internal_0_$__cuda_sm10x_tcgen05_guardrail_trap_col_being_dealloced_not_returned_by_alloc)
$__internal_0_$__cuda_sm10x_tcgen05_guardrail_trap_col_being_dealloced_not_returned_by_alloc:
[----:B------:R-:W-:Y:S05]  /*90d0*/  BPT.TRAP 0x1 ;  /* 0x000000040000795c */ /* 0x000fea0000300000 */
[----:B------:R-:W-:-:S04]  /*90e0*/  HFMA2 R3, -RZ, RZ, 0, 0 ;  /* 0x00000000ff037431 */ /* 0x000fc800000001ff */
[----:B------:R-:W-:Y:S05]  /*90f0*/  RET.REL.NODEC R2 `(_ZN7cutlass13device_kernelINS_4gemm6kernel13GemmUniversalIN4cute5tupleIJiiiiEEENS1_10collective13CollectiveMmaINS1_35MainloopSm100TmaUmmaWarpSpecializedILi17ELi2ELi4ENS5_IJNS4_1CILi2EEENSA_ILi1EEESC_EEEEENS5_IJNSA_ILi128EEENSA_ILi64EEESG_EEENS_6half_tENS5_IJlSC_lEEESI_SJ_NS4_8TiledMMAINS4_8MMA_AtomIJNS4_26SM100_MMA_F16BF16_2x1SM_SSISI_SI_fLi128ELi64ELNS4_4UMMA5MajorE0ELSO_0ELNSN_7ScaleInE0ELSP_0EEEEEENS4_6LayoutINS5_IJSC_SC_SC_EEENS5_IJNSA_ILi0EEESU_SU_EEEEENS5_IJNS4_10UnderscoreESX_SX_EEEEENS4_18SM100_TMA_2SM_LOADENS4_14ComposedLayoutINS4_7SwizzleILi3ELi4ELi3EEENS4_18smem_ptr_flag_bitsILi16EEENSS_INS5_IJNSA_ILi8EEESG_EEENS5_IJSG_SC_EEEEEEEvNS4_8identityES10_S1A_vS1B_EENS_8epilogue10collective18CollectiveEpilogueINS1D_23Sm100TmaWarpSpecializedILi3ELi2ELi16ELb1ELb0EEEJNS5_IJSG_SG_SG_EEENS5_IJNSS_ISG_SC_EENSS_INS5_IJNSA_ILi16EEESB_EEENS5_IJSC_NSA_ILi32EEEEEEEEEEESI_SJ_SI_SJ_NS1D_6fusion15FusionCallbacksIS1H_NS1Q_17LinCombPerRowBiasISI_fSI_SI_fLi8ELNS_15FloatRoundStyleE2EEES1I_S1P_JEEENS4_5SM1004TMEM4LOAD26SM100_TMEM_LOAD_32dp32b16xENS4_13SM90_TMA_LOADENS11_INS12_ILi1ELi4ELi3EEES15_NSS_INS5_IJS16_S1K_EEENS5_IJS1K_SC_EEEEEEENS4_39AutoVectorizingCopyWithAssumedAlignmentILi128EEENS4_14SM90_TMA_STOREES25_S27_S27_EEEvvEEEEvNT_6ParamsE) ;  /* 0xffffff6c02c07950 */ /* 0x000fea0003c3ffff */
        .weak           $__internal_1_$__cuda_sm10x_tcgen05_guardrail_trap_phase_invalid_during_alloc
        .type           $__internal_1_$__cuda_sm10x_tcgen05_guardrail_trap_phase_invalid_during_alloc,@function
        .size           $__internal_1_$__cuda_sm10x_tcgen05_guardrail_trap_phase_invalid_during_alloc,($__internal_2_$__cuda_sm10x_tcgen05_guardrail_trap_unallocated_columns_being_dealloced - $__internal_1_$__cuda_sm10x_tcgen05_guardrail_trap_phase_invalid_during_alloc)
$__internal_1_$__cuda_sm10x_tcgen05_guardrail_trap_phase_invalid_during_alloc:
[----:B------:R-:W-:Y:S05]  /*9100*/  BPT.TRAP 0x1 ;  /* 0x000000040000795c */ /* 0x000fea0000300000 */
[----:B------:R-:W-:-:S04]  /*9110*/  MOV R3, 0x0 ;  /* 0x0000000000037802 */ /* 0x000fc80000000f00 */
[----:B------:R-:W-:Y:S05]  /*9120*/  RET.REL.NODEC R2 `(_ZN7cutlass13device_kernelINS_4gemm6kernel13GemmUniversalIN4cute5tupleIJiiiiEEENS1_10collective13CollectiveMmaINS1_35MainloopSm100TmaUmmaWarpSpecializedILi17ELi2ELi4ENS5_IJNS4_1CILi2EEENSA_ILi1EEESC_EEEEENS5_IJNSA_ILi128EEENSA_ILi64EEESG_EEENS_6half_tENS5_IJlSC_lEEESI_SJ_NS4_8TiledMMAINS4_8MMA_AtomIJNS4_26SM100_MMA_F16BF16_2x1SM_SSISI_SI_fLi128ELi64ELNS4_4UMMA5MajorE0ELSO_0ELNSN_7ScaleInE0ELSP_0EEEEEENS4_6LayoutINS5_IJSC_SC_SC_EEENS5_IJNSA_ILi0EEESU_SU_EEEEENS5_IJNS4_10UnderscoreESX_SX_EEEEENS4_18SM100_TMA_2SM_LOADENS4_14ComposedLayoutINS4_7SwizzleILi3ELi4ELi3EEENS4_18smem_ptr_flag_bitsILi16EEENSS_INS5_IJNSA_ILi8EEESG_EEENS5_IJSG_SC_EEEEEEEvNS4_8identityES10_S1A_vS1B_EENS_8epilogue10collective18CollectiveEpilogueINS1D_23Sm100TmaWarpSpecializedILi3ELi2ELi16ELb1ELb0EEEJNS5_IJSG_SG_SG_EEENS5_IJNSS_ISG_SC_EENSS_INS5_IJNSA_ILi16EEESB_EEENS5_IJSC_NSA_ILi32EEEEEEEEEEESI_SJ_SI_SJ_NS1D_6fusion15FusionCallbacksIS1H_NS1Q_17LinCombPerRowBiasISI_fSI_SI_fLi8ELNS_15FloatRoundStyleE2EEES1I_S1P_JEEENS4_5SM1004TMEM4LOAD26SM100_TMEM_LOAD_32dp32b16xENS4_13SM90_TMA_LOADENS11_INS12_ILi1ELi4ELi3EEES15_NSS_INS5_IJS16_S1K_EEENS5_IJS1K_SC_EEEEEEENS4_39AutoVectorizingCopyWithAssumedAlignmentILi128EEENS4_14SM90_TMA_STOREES25_S27_S27_EEEvvEEEEvNT_6ParamsE) ;  /* 0xffffff6c02b47950 */ /* 0x000fea0003c3ffff */
        .weak           $__internal_2_$__cuda_sm10x_tcgen05_guardrail_trap_unallocated_columns_being_dealloced
        .type           $__internal_2_$__cuda_sm10x_tcgen05_guardrail_trap_unallocated_columns_being_dealloced,@function
        .size           $__internal_2_$__cuda_sm10x_tcgen05_guardrail_trap_unallocated_columns_being_dealloced,(.L_x_216 - $__internal_2_$__cuda_sm10x_tcgen05_guardrail_trap_unallocated_columns_being_dealloced)
$__internal_2_$__cuda_sm10x_tcgen05_guardrail_trap_unallocated_columns_being_dealloced:
[----:B------:R-:W-:Y:S05]  /*9130*/  BPT.TRAP 0x1 ;  /* 0x000000040000795c */ /* 0x000fea0000300000 */
[----:B------:R-:W-:-:S04]  /*9140*/  HFMA2 R3, -RZ, RZ, 0, 0 ;  /* 0x00000000ff037431 */ /* 0x000fc800000001ff */
[----:B------:R-:W-:Y:S05]  /*9150*/  RET.REL.NODEC R2 `(_ZN7cutlass13device_kernelINS_4gemm6kernel13GemmUniversalIN4cute5tupleIJiiiiEEENS1_10collective13CollectiveMmaINS1_35MainloopSm100TmaUmmaWarpSpecializedILi17ELi2ELi4ENS5_IJNS4_1CILi2EEENSA_ILi1EEESC_EEEEENS5_IJNSA_ILi128EEENSA_ILi64EEESG_EEENS_6half_tENS5_IJlSC_lEEESI_SJ_NS4_8TiledMMAINS4_8MMA_AtomIJNS4_26SM100_MMA_F16BF16_2x1SM_SSISI_SI_fLi128ELi64ELNS4_4UMMA5MajorE0ELSO_0ELNSN_7ScaleInE0ELSP_0EEEEEENS4_6LayoutINS5_IJSC_SC_SC_EEENS5_IJNSA_ILi0EEESU_SU_EEEEENS5_IJNS4_10UnderscoreESX_SX_EEEEENS4_18SM100_TMA_2SM_LOADENS4_14ComposedLayoutINS4_7SwizzleILi3ELi4ELi3EEENS4_18smem_ptr_flag_bitsILi16EEENSS_INS5_IJNSA_ILi8EEESG_EEENS5_IJSG_SC_EEEEEEEvNS4_8identityES10_S1A_vS1B_EENS_8epilogue10collective18CollectiveEpilogueINS1D_23Sm100TmaWarpSpecializedILi3ELi2ELi16ELb1ELb0EEEJNS5_IJSG_SG_SG_EEENS5_IJNSS_ISG_SC_EENSS_INS5_IJNSA_ILi16EEESB_EEENS5_IJSC_NSA_ILi32EEEEEEEEEEESI_SJ_SI_SJ_NS1D_6fusion15FusionCallbacksIS1H_NS1Q_17LinCombPerRowBiasISI_fSI_SI_fLi8ELNS_15FloatRoundStyleE2EEES1I_S1P_JEEENS4_5SM1004TMEM4LOAD26SM100_TMEM_LOAD_32dp32b16xENS4_13SM90_TMA_LOADENS11_INS12_ILi1ELi4ELi3EEES15_NSS_INS5_IJS16_S1K_EEENS5_IJS1K_SC_EEEEEEENS4_39AutoVectorizingCopyWithAssumedAlignmentILi128EEENS4_14SM90_TMA_STOREES25_S27_S27_EEEvvEEEEvNT_6ParamsE) ;  /* 0xffffff6c02a87950 */ /* 0x000fea0003c3ffff */
.L_x_215:
[----:B------:R-:W-:-:S00]  /*9160*/  BRA `(.L_x_215) ;  /* 0xfffffffc00fc7947 */ /* 0x000fc0000383ffff */
[----:B------:R-:W-:-:S00]  /*9170*/  NOP ;  /* 0x0000000000007918 */ /* 0x000fc00000000000 */
        /* <DEDUP_REMOVED lines=8> */
.L_x_216:


//--------------------- .nv.global.init           --------------------------
	.section	.nv.global.init,"aw",@progbits
.nv.global.init:
	.type		$str$27,@object
	.size		$str$27,($str$28 - $str$27)
$str$27:
        /*0000*/ 	.byte	0x28, 0x61, 0x64, 0x64, 0x72, 0x65, 0x73, 0x73, 0x20, 0x26, 0x20, 0x6d, 0x61, 0x73, 0x6b, 0x29
        /*0010*/ 	.byte	0x20, 0x3d, 0x3d, 0x20, 0x30, 0x00
	.type		$str$28,@object
	.size		$str$28,($str$26 - $str$28)
$str$28:
        /*0016*/ 	.byte	0x2f, 0x74, 0x6d, 0x70, 0x2f, 0x63, 0x75, 0x74, 0x6c, 0x61, 0x73, 0x73, 0x5f, 0x73, 0x77, 0x65
        /*0026*/ 	.byte	0x65, 0x70, 0x5f, 0x73, 0x72, 0x63, 0x2f, 0x69, 0x6e, 0x63, 0x6c, 0x75, 0x64, 0x65, 0x2f, 0x63
        /*0036*/ 	.byte	0x75, 0x74, 0x65, 0x2f, 0x70, 0x6f, 0x69, 0x6e, 0x74, 0x65, 0x72, 0x5f, 0x66, 0x6c, 0x61, 0x67
        /*0046*/ 	.byte	0x67, 0x65, 0x64, 0x2e, 0x68, 0x70, 0x70, 0x00
	.type		$str$26,@object
	.size		$str$26,($str$25 - $str$26)
$str$26:
        /*004e*/ 	.byte	0x2f, 0x74, 0x6d, 0x70, 0x2f, 0x63, 0x75, 0x74, 0x6c, 0x61, 0x73, 0x73, 0x5f, 0x73, 0x77, 0x65
        /*005e*/ 	.byte	0x65, 0x70, 0x5f, 0x73, 0x72, 0x63, 0x2f, 0x69, 0x6e, 0x63, 0x6c, 0x75, 0x64, 0x65, 0x2f, 0x63
        /*006e*/ 	.byte	0x75, 0x74, 0x65, 0x2f, 0x61, 0x74, 0x6f, 0x6d, 0x2f, 0x63, 0x6f, 0x70, 0x79, 0x5f, 0x74, 0x72
        /*007e*/ 	.byte	0x61, 0x69, 0x74, 0x73, 0x5f, 0x73, 0x6d, 0x31, 0x30, 0x30, 0x2e, 0x68, 0x70, 0x70, 0x00
	.type		$str$25,@object
	.size		$str$25,(__unnamed_1 - $str$25)
$str$25:
        /*008d*/ 	.byte	0x28, 0x28, 0x75, 0x69, 0x6e, 0x74, 0x33, 0x32, 0x5f, 0x74, 0x28, 0x74, 0x68, 0x72, 0x65, 0x61
        /*009d*/ 	.byte	0x64, 0x49, 0x64, 0x78, 0x2e, 0x78, 0x29, 0x20, 0x2f, 0x20, 0x33, 0x32, 0x29, 0x20, 0x25, 0x20
        /*00ad*/ 	.byte	0x34, 0x29, 0x20, 0x3d, 0x3d, 0x20, 0x28, 0x28, 0x28, 0x74, 0x6d, 0x65, 0x6d, 0x5f, 0x61, 0x64
        /*00bd*/ 	.byte	0x64, 0x72, 0x20, 0x3e, 0x3e, 0x20, 0x31, 0x36, 0x29, 0x20, 0x2f, 0x20, 0x33, 0x32, 0x29, 0x20
        /*00cd*/ 	.byte	0x25, 0x20, 0x34, 0x29, 0x00
	.type		__unnamed_1,@object
	.size		__unnamed_1,(__unnamed_2 - __unnamed_1)
__unnamed_1:
        /*00d2*/ 	.byte	0x61, 0x75, 0x74, 0x6f, 0x20, 0x63, 0x75, 0x74, 0x65, 0x3a, 0x3a, 0x61, 0x73, 0x5f, 0x70, 0x6f
        /* <DEDUP_REMOVED lines=24> */
        /*0262*/ 	.byte	0x34, 0x38, 0x3e, 0x3e, 0x3e, 0x3e, 0x5d, 0x00
	.type		__unnamed_2,@object
	.size		__unnamed_2,(.L_2 - __unnamed_2)
__unnamed_2:
        /* <DEDUP_REMOVED lines=40> */
        /*04ea*/ 	.byte	0x3a, 0x3a, 0x43, 0x3c, 0x30, 0x3e, 0x3e, 0x3e, 0x3e, 0x5d, 0x00
.L_2:


//--------------------- .nv.shared._ZN7cutlass13device_kernelINS_4gemm6kernel13GemmUniversalIN4cute5tupleIJiiiiEEENS1_10collective13CollectiveMmaINS1_35MainloopSm100TmaUmmaWarpSpecializedILi17ELi2ELi4ENS5_IJNS4_1CILi2EEENSA_ILi1EEESC_EEEEENS5_IJNSA_ILi128EEENSA_ILi64EEESG_EEENS_6half_tENS5_IJlSC_lEEESI_SJ_NS4_8TiledMMAINS4_8MMA_AtomIJNS4_26SM100_MMA_F16BF16_2x1SM_SSISI_SI_fLi128ELi64ELNS4_4UMMA5MajorE0ELSO_0ELNSN_7ScaleInE0ELSP_0EEEEEENS4_6LayoutINS5_IJSC_SC_SC_EEENS5_IJNSA_ILi0EEESU_SU_EEEEENS5_IJNS4_10UnderscoreESX_SX_EEEEENS4_18SM100_TMA_2SM_LOADENS4_14ComposedLayoutINS4_7SwizzleILi3ELi4ELi3EEENS4_18smem_ptr_flag_bitsILi16EEENSS_INS5_IJNSA_ILi8EEESG_EEENS5_IJSG_SC_EEEEEEEvNS4_8identityES10_S1A_vS1B_EENS_8epilogue10collective18CollectiveEpilogueINS1D_23Sm100TmaWarpSpecializedILi3ELi2ELi16ELb1ELb0EEEJNS5_IJSG_SG_SG_EEENS5_IJNSS_ISG_SC_EENSS_INS5_IJNSA_ILi16EEESB_EEENS5_IJSC_NSA_ILi32EEEEEEEEEEESI_SJ_SI_SJ_NS1D_6fusion15FusionCallbacksIS1H_NS1Q_17LinCombPerRowBiasISI_fSI_SI_fLi8ELNS_15FloatRoundStyleE2EEES1I_S1P_JEEENS4_5SM1004TMEM4LOAD26SM100_TMEM_LOAD_32dp32b16xENS4_13SM90_TMA_LOADENS11_INS12_ILi1ELi4ELi3EEES15_NSS_INS5_IJS16_S1K_EEENS5_IJS1K_SC_EEEEEEENS4_39AutoVectorizingCopyWithAssumedAlignmentILi128EEENS4_14SM90_TMA_STOREES25_S27_S27_EEEvvEEEEvNT_6ParamsE --------------------------
	.section	.nv.shared._ZN7cutlass13device_kernelINS_4gemm6kernel13GemmUniversalIN4cute5tupleIJiiiiEEENS1_10collective13CollectiveMmaINS1_35MainloopSm100TmaUmmaWarpSpecializedILi17ELi2ELi4ENS5_IJNS4_1CILi2EEENSA_ILi1EEESC_EEEEENS5_IJNSA_ILi128EEENSA_ILi64EEESG_EEENS_6half_tENS5_IJlSC_lEEESI_SJ_NS4_8TiledMMAINS4_8MMA_AtomIJNS4_26SM100_MMA_F16BF16_2x1SM_SSISI_SI_fLi128ELi64ELNS4_4UMMA5MajorE0ELSO_0ELNSN_7ScaleInE0ELSP_0EEEEEENS4_6LayoutINS5_IJSC_SC_SC_EEENS5_IJNSA_ILi0EEESU_SU_EEEEENS5_IJNS4_10UnderscoreESX_SX_EEEEENS4_18SM100_TMA_2SM_LOADENS4_14ComposedLayoutINS4_7SwizzleILi3ELi4ELi3EEENS4_18smem_ptr_flag_bitsILi16EEENSS_INS5_IJNSA_ILi8EEESG_EEENS5_IJSG_SC_EEEEEEEvNS4_8identityES10_S1A_vS1B_EENS_8epilogue10collective18CollectiveEpilogueINS1D_23Sm100TmaWarpSpecializedILi3ELi2ELi16ELb1ELb0EEEJNS5_IJSG_SG_SG_EEENS5_IJNSS_ISG_SC_EENSS_INS5_IJNSA_ILi16EEESB_EEENS5_IJSC_NSA_ILi32EEEEEEEEEEESI_SJ_SI_SJ_NS1D_6fusion15FusionCallbacksIS1H_NS1Q_17LinCombPerRowBiasISI_fSI_SI_fLi8ELNS_15FloatRoundStyleE2EEES1I_S1P_JEEENS4_5SM1004TMEM4LOAD26SM100_TMEM_LOAD_32dp32b16xENS4_13SM90_TMA_LOADENS11_INS12_ILi1ELi4ELi3EEES15_NSS_INS5_IJS16_S1K_EEENS5_IJS1K_SC_EEEEEEENS4_39AutoVectorizingCopyWithAssumedAlignmentILi128EEENS4_14SM90_TMA_STOREES25_S27_S27_EEEvvEEEEvNT_6ParamsE,"aw",@nobits
	.sectionflags	@""
	.align	16
	.zero		1024


//--------------------- .nv.shared.reserved.0     --------------------------
	.section	.nv.shared.reserved.0,"aw",@nobits
	.weak		__nv_reservedSMEM_offset_0_alias
	.size		__nv_reservedSMEM_offset_0_alias, 0, 64
	.other		__nv_reservedSMEM_offset_0_alias,@"STO_CUDA_RESERVED_SHARED STV_DEFAULT"
__nv_reservedSMEM_offset_0_alias:
	.zero		0
.nv.shared.reserved.0:
	.zero		64
	.weak		__nv_reservedSMEM_tcgen05_partition
	.type		__nv_reservedSMEM_tcgen05_partition,@object
	.size		__nv_reservedSMEM_tcgen05_partition,(.L_0 - __nv_reservedSMEM_tcgen05_partition)
__nv_reservedSMEM_tcgen05_partition:
	.zero		32
.L_0:


//--------------------- .nv.global                --------------------------
	.section	.nv.global,"aw",@nobits
.nv.global:
	.type		_ZN39_INTERNAL_674849c2_4_k_cu_59c6c946_29274cute1_E,@object
	.size		_ZN39_INTERNAL_674849c2_4_k_cu_59c6c946_29274cute1_E,(_ZN39_INTERNAL_674849c2_4_k_cu_59c6c946_29274cuda3std3__45__cpo6cbeginE - _ZN39_INTERNAL_674849c2_4_k_cu_59c6c946_29274cute1_E)
_ZN39_INTERNAL_674849c2_4_k_cu_59c6c946_29274cute1_E:
	.zero		1
	.type		_ZN39_INTERNAL_674849c2_4_k_cu_59c6c946_29274cuda3std3__45__cpo6cbeginE,@object
	.size		_ZN39_INTERNAL_674849c2_4_k_cu_59c6c946_29274cuda3std3__45__cpo6cbeginE,(_ZN39_INTERNAL_674849c2_4_k_cu_59c6c946_29274cuda3std3__48in_placeE - _ZN39_INTERNAL_674849c2_4_k_cu_59c6c946_29274cuda3std3__45__cpo6cbeginE)
_ZN39_INTERNAL_674849c2_4_k_cu_59c6c946_29274cuda3std3__45__cpo6cbeginE:
	.zero		1
	.type		_ZN39_INTERNAL_674849c2_4_k_cu_59c6c946_29274cuda3std3__48in_placeE,@object
	.size		_ZN39_INTERNAL_674849c2_4_k_cu_59c6c946_29274cuda3std3__48in_placeE,(_ZN39_INTERNAL_674849c2_4_k_cu_59c6c946_29274cuda3std6ranges3__45__cpo9iter_moveE - _ZN39_INTERNAL_674849c2_4_k_cu_59c6c946_29274cuda3std3__48in_placeE)
_ZN39_INTERNAL_674849c2_4_k_cu_59c6c946_29274cuda3std3__48in_placeE:
	.zero		1
	.type		_ZN39_INTERNAL_674849c2_4_k_cu_59c6c946_29274cuda3std6ranges3__45__cpo9iter_moveE,@object
	.size		_ZN39_INTERNAL_674849c2_4_k_cu_59c6c946_29274cuda3std6ranges3__45__cpo9iter_moveE,(_ZN39_INTERNAL_674849c2_4_k_cu_59c6c946_29274cuda3std3__45__cpo5beginE - _ZN39_INTERNAL_674849c2_4_k_cu_59c6c946_29274cuda3std6ranges3__45__cpo9iter_moveE)
_ZN39_INTERNAL_674849c2_4_k_cu_59c6c946_29274cuda3std6ranges3__45__cpo9iter_moveE:
	.zero		1
	.type		_ZN39_INTERNAL_674849c2_4_k_cu_59c6c946_29274cuda3std3__45__cpo5beginE,@object
	.size		_ZN39_INTERNAL_674849c2_4_k_cu_59c6c946_29274cuda3std3__45__cpo5beginE,(_ZN39_INTERNAL_674849c2_4_k_cu_59c6c946_29274cuda3std3__441_GLOBAL__N__674849c2_4_k_cu_59c6c946_29276ignoreE - _ZN39_INTERNAL_674849c2_4_k_cu_59c6c946_29274cuda3std3__45__cpo5beginE)
_ZN39_INTERNAL_674849c2_4_k_cu_59c6c946_29274cuda3std3__45__cpo5beginE:
	.zero		1
	.type		_ZN39_INTERNAL_674849c2_4_k_cu_59c6c946_29274cuda3std3__441_GLOBAL__N__674849c2_4_k_cu_59c6c946_29276ignoreE,@object
	.size		_ZN39_INTERNAL_674849c2_4_k_cu_59c6c946_29274cuda3std3__441_GLOBAL__N__674849c2_4_k_cu_59c6c946_29276ignoreE,(_ZN39_INTERNAL_674849c2_4_k_cu_59c6c946_29274cute7productE - _ZN39_INTERNAL_674849c2_4_k_cu_59c6c946_29274cuda3std3__441_GLOBAL__N__674849c2_4_k_cu_59c6c946_29276ignoreE)
_ZN39_INTERNAL_674849c2_4_k_cu_59c6c946_29274cuda3std3__441_GLOBAL__N__674849c2_4_k_cu_59c6c946_29276ignoreE:
	.zero		1
	.type		_ZN39_INTERNAL_674849c2_4_k_cu_59c6c946_29274cute7productE,@object
	.size		_ZN39_INTERNAL_674849c2_4_k_cu_59c6c946_29274cute7productE,(_ZN39_INTERNAL_674849c2_4_k_cu_59c6c946_29274cuda3std3__45__cpo3endE - _ZN39_INTERNAL_674849c2_4_k_cu_59c6c946_29274cute7productE)
_ZN39_INTERNAL_674849c2_4_k_cu_59c6c946_29274cute7productE:
	.zero		1
	.type		_ZN39_INTERNAL_674849c2_4_k_cu_59c6c946_29274cuda3std3__45__cpo3endE,@object
	.size		_ZN39_INTERNAL_674849c2_4_k_cu_59c6c946_29274cuda3std3__45__cpo3endE,(_ZN39_INTERNAL_674849c2_4_k_cu_59c6c946_29274cuda3std3__419piecewise_constructE - _ZN39_INTERNAL_674849c2_4_k_cu_59c6c946_29274cuda3std3__45__cpo3endE)
_ZN39_INTERNAL_674849c2_4_k_cu_59c6c946_29274cuda3std3__45__cpo3endE:
	.zero		1
	.type		_ZN39_INTERNAL_674849c2_4_k_cu_59c6c946_29274cuda3std3__419piecewise_constructE,@object
	.size		_ZN39_INTERNAL_674849c2_4_k_cu_59c6c946_29274cuda3std3__419piecewise_constructE,(_ZN39_INTERNAL_674849c2_4_k_cu_59c6c946_29274cuda3std3__45__cpo4cendE - _ZN39_INTERNAL_674849c2_4_k_cu_59c6c946_29274cuda3std3__419piecewise_constructE)
_ZN39_INTERNAL_674849c2_4_k_cu_59c6c946_29274cuda3std3__419piecewise_constructE:
	.zero		1
	.type		_ZN39_INTERNAL_674849c2_4_k_cu_59c6c946_29274cuda3std3__45__cpo4cendE,@object
	.size		_ZN39_INTERNAL_674849c2_4_k_cu_59c6c946_29274cuda3std3__45__cpo4cendE,(_ZN39_INTERNAL_674849c2_4_k_cu_59c6c946_29274cuda3std6ranges3__45__cpo4swapE - _ZN39_INTERNAL_674849c2_4_k_cu_59c6c946_29274cuda3std3__45__cpo4cendE)
_ZN39_INTERNAL_674849c2_4_k_cu_59c6c946_29274cuda3std3__45__cpo4cendE:
	.zero		1
	.type		_ZN39_INTERNAL_674849c2_4_k_cu_59c6c946_29274cuda3std6ranges3__45__cpo4swapE,@object
	.size		_ZN39_INTERNAL_674849c2_4_k_cu_59c6c946_29274cuda3std6ranges3__45__cpo4swapE,(.L_10 - _ZN39_INTERNAL_674849c2_4_k_cu_59c6c946_29274cuda3std6ranges3__45__cpo4swapE)
_ZN39_INTERNAL_674849c2_4_k_cu_59c6c946_29274cuda3std6ranges3__45__cpo4swapE:
	.zero		1
.L_10:


//--------------------- .nv.constant0._ZN7cutlass13device_kernelINS_4gemm6kernel13GemmUniversalIN4cute5tupleIJiiiiEEENS1_10collective13CollectiveMmaINS1_35MainloopSm100TmaUmmaWarpSpecializedILi17ELi2ELi4ENS5_IJNS4_1CILi2EEENSA_ILi1EEESC_EEEEENS5_IJNSA_ILi128EEENSA_ILi64EEESG_EEENS_6half_tENS5_IJlSC_lEEESI_SJ_NS4_8TiledMMAINS4_8MMA_AtomIJNS4_26SM100_MMA_F16BF16_2x1SM_SSISI_SI_fLi128ELi64ELNS4_4UMMA5MajorE0ELSO_0ELNSN_7ScaleInE0ELSP_0EEEEEENS4_6LayoutINS5_IJSC_SC_SC_EEENS5_IJNSA_ILi0EEESU_SU_EEEEENS5_IJNS4_10UnderscoreESX_SX_EEEEENS4_18SM100_TMA_2SM_LOADENS4_14ComposedLayoutINS4_7SwizzleILi3ELi4ELi3EEENS4_18smem_ptr_flag_bitsILi16EEENSS_INS5_IJNSA_ILi8EEESG_EEENS5_IJSG_SC_EEEEEEEvNS4_8identityES10_S1A_vS1B_EENS_8epilogue10collective18CollectiveEpilogueINS1D_23Sm100TmaWarpSpecializedILi3ELi2ELi16ELb1ELb0EEEJNS5_IJSG_SG_SG_EEENS5_IJNSS_ISG_SC_EENSS_INS5_IJNSA_ILi16EEESB_EEENS5_IJSC_NSA_ILi32EEEEEEEEEEESI_SJ_SI_SJ_NS1D_6fusion15FusionCallbacksIS1H_NS1Q_17LinCombPerRowBiasISI_fSI_SI_fLi8ELNS_15FloatRoundStyleE2EEES1I_S1P_JEEENS4_5SM1004TMEM4LOAD26SM100_TMEM_LOAD_32dp32b16xENS4_13SM90_TMA_LOADENS11_INS12_ILi1ELi4ELi3EEES15_NSS_INS5_IJS16_S1K_EEENS5_IJS1K_SC_EEEEEEENS4_39AutoVectorizingCopyWithAssumedAlignmentILi128EEENS4_14SM90_TMA_STOREES25_S27_S27_EEEvvEEEEvNT_6ParamsE --------------------------
	.section	.nv.constant0._ZN7cutlass13device_kernelINS_4gemm6kernel13GemmUniversalIN4cute5tupleIJiiiiEEENS1_10collective13CollectiveMmaINS1_35MainloopSm100TmaUmmaWarpSpecializedILi17ELi2ELi4ENS5_IJNS4_1CILi2EEENSA_ILi1EEESC_EEEEENS5_IJNSA_ILi128EEENSA_ILi64EEESG_EEENS_6half_tENS5_IJlSC_lEEESI_SJ_NS4_8TiledMMAINS4_8MMA_AtomIJNS4_26SM100_MMA_F16BF16_2x1SM_SSISI_SI_fLi128ELi64ELNS4_4UMMA5MajorE0ELSO_0ELNSN_7ScaleInE0ELSP_0EEEEEENS4_6LayoutINS5_IJSC_SC_SC_EEENS5_IJNSA_ILi0EEESU_SU_EEEEENS5_IJNS4_10UnderscoreESX_SX_EEEEENS4_18SM100_TMA_2SM_LOADENS4_14ComposedLayoutINS4_7SwizzleILi3ELi4ELi3EEENS4_18smem_ptr_flag_bitsILi16EEENSS_INS5_IJNSA_ILi8EEESG_EEENS5_IJSG_SC_EEEEEEEvNS4_8identityES10_S1A_vS1B_EENS_8epilogue10collective18CollectiveEpilogueINS1D_23Sm100TmaWarpSpecializedILi3ELi2ELi16ELb1ELb0EEEJNS5_IJSG_SG_SG_EEENS5_IJNSS_ISG_SC_EENSS_INS5_IJNSA_ILi16EEESB_EEENS5_IJSC_NSA_ILi32EEEEEEEEEEESI_SJ_SI_SJ_NS1D_6fusion15FusionCallbacksIS1H_NS1Q_17LinCombPerRowBiasISI_fSI_SI_fLi8ELNS_15FloatRoundStyleE2EEES1I_S1P_JEEENS4_5SM1004TMEM4LOAD26SM100_TMEM_LOAD_32dp32b16xENS4_13SM90_TMA_LOADENS11_INS12_ILi1ELi4ELi3EEES15_NSS_INS5_IJS16_S1K_EEENS5_IJS1K_SC_EEEEEEENS4_39AutoVectorizingCopyWithAssumedAlignmentILi128EEENS4_14SM90_TMA_STOREES25_S27_S27_EEEvvEEEEvNT_6ParamsE,"a",@progbits
	.sectionflags	@""
	.align	4
.nv.constant0._ZN7cutlass13device_kernelINS_4gemm6kernel13GemmUniversalIN4cute5tupleIJiiiiEEENS1_10collective13CollectiveMmaINS1_35MainloopSm100TmaUmmaWarpSpecializedILi17ELi2ELi4ENS5_IJNS4_1CILi2EEENSA_ILi1EEESC_EEEEENS5_IJNSA_ILi128EEENSA_ILi64EEESG_EEENS_6half_tENS5_IJlSC_lEEESI_SJ_NS4_8TiledMMAINS4_8MMA_AtomIJNS4_26SM100_MMA_F16BF16_2x1SM_SSISI_SI_fLi128ELi64ELNS4_4UMMA5MajorE0ELSO_0ELNSN_7ScaleInE0ELSP_0EEEEEENS4_6LayoutINS5_IJSC_SC_SC_EEENS5_IJNSA_ILi0EEESU_SU_EEEEENS5_IJNS4_10UnderscoreESX_SX_EEEEENS4_18SM100_TMA_2SM_LOADENS4_14ComposedLayoutINS4_7SwizzleILi3ELi4ELi3EEENS4_18smem_ptr_flag_bitsILi16EEENSS_INS5_IJNSA_ILi8EEESG_EEENS5_IJSG_SC_EEEEEEEvNS4_8identityES10_S1A_vS1B_EENS_8epilogue10collective18CollectiveEpilogueINS1D_23Sm100TmaWarpSpecializedILi3ELi2ELi16ELb1ELb0EEEJNS5_IJSG_SG_SG_EEENS5_IJNSS_ISG_SC_EENSS_INS5_IJNSA_ILi16EEESB_EEENS5_IJSC_NSA_ILi32EEEEEEEEEEESI_SJ_SI_SJ_NS1D_6fusion15FusionCallbacksIS1H_NS1Q_17LinCombPerRowBiasISI_fSI_SI_fLi8ELNS_15FloatRoundStyleE2EEES1I_S1P_JEEENS4_5SM1004TMEM4LOAD26SM100_TMEM_LOAD_32dp32b16xENS4_13SM90_TMA_LOADENS11_INS12_ILi1ELi4ELi3EEES15_NSS_INS5_IJS16_S1K_EEENS5_IJS1K_SC_EEEEEEENS4_39AutoVectorizingCopyWithAssumedAlignmentILi128EEENS4_14SM90_TMA_STOREES25_S27_S27_EEEvvEEEEvNT_6ParamsE:
	.zero		2944


//--------------------- SYMBOLS --------------------------

	.type		.nv.reservedSmem.offset0,@object
	.size		.nv.reservedSmem.offset0,0x4
	.type		.nv.reservedSmem.cap,@object
	.size		.nv.reservedSmem.cap,0x4
	.type		__assertfail,@function
